def matmul_kernel(
    a_ptr,
    b_ptr,
    c_ptr,
    M,
    N,
    K,
    stride_am,
    stride_ak,
    stride_bk,
    stride_bn,
    stride_cm,
    stride_cn,
    BLOCK_M: tl.constexpr,
    BLOCK_N: tl.constexpr,
    BLOCK_K: tl.constexpr,
    GROUP_M: tl.constexpr,
):
    pid = tl.program_id(axis=0)
    num_pid_m = tl.cdiv(M, BLOCK_M)
    num_pid_n = tl.cdiv(N, BLOCK_N)
    num_pid_in_group = GROUP_M * num_pid_n
    group_id = pid // num_pid_in_group
    first_pid_m = group_id * GROUP_M
    group_size_m = min(num_pid_m - first_pid_m, GROUP_M)
    pid_m = first_pid_m + ((pid % num_pid_in_group) % group_size_m)
    pid_n = (pid % num_pid_in_group) // group_size_m

    offs_am = (pid_m * BLOCK_M + tl.arange(0, BLOCK_M)) % M
    offs_bn = (pid_n * BLOCK_N + tl.arange(0, BLOCK_N)) % N
    offs_k = tl.arange(0, BLOCK_K)
    a_ptrs = a_ptr + offs_am[:, None] * stride_am + offs_k[None, :] * stride_ak
    b_ptrs = b_ptr + offs_k[:, None] * stride_bk + offs_bn[None, :] * stride_bn

    acc = tl.zeros((BLOCK_M, BLOCK_N), dtype=tl.float32)
    for kk in range(0, tl.cdiv(K, BLOCK_K)):
        a = tl.load(a_ptrs, mask=offs_k[None, :] < K - kk * BLOCK_K, other=0.0)
        b = tl.load(b_ptrs, mask=offs_k[:, None] < K - kk * BLOCK_K, other=0.0)
        acc = tl.dot(a, b, acc)
        a_ptrs += BLOCK_K * stride_ak
        b_ptrs += BLOCK_K * stride_bk

    c = acc.to(c_ptr.dtype.element_ty)
    offs_cm = pid_m * BLOCK_M + tl.arange(0, BLOCK_M)
    offs_cn = pid_n * BLOCK_N + tl.arange(0, BLOCK_N)
    c_ptrs = c_ptr + offs_cm[:, None] * stride_cm + offs_cn[None, :] * stride_cn
    mask = (offs_cm[:, None] < M) & (offs_cn[None, :] < N)
    tl.store(c_ptrs, c, mask=mask)

# config = {"BLOCK_K": 32, "BLOCK_M": 256, "BLOCK_N": 64, "GROUP_M": 8, "arch": "sm_100", "dtype": "bf16", "num_ctas": 2, "num_stages": 3, "num_warps": 4}
# arch = sm_100


// ===== COMPILED SASS (sm_100a) =====

	.target	sm_100a

	.elftype	@"ET_EXEC"


//--------------------- .note.nv.tkinfo           --------------------------
	.section	.note.nv.tkinfo,"",@"SHT_NOTE"
	.sectionflags	@"SHF_NOTE_NV_TKINFO"
	.tkinfo
        /*0018*/ 	.word	0x00000081
        /*0030*/ 	.string	""
        /*0030*/ 	.string	"ptxas-blackwell"
        /*0030*/ 	.string	"Cuda compilation tools, release 12.9, V12.9.86"
        /*0030*/ 	.string	"Build cuda_12.9.r12.9/compiler.36037853_0"
        /*0030*/ 	.string	"-v  -suppress-debug-info  -lineinfo  -arch sm_100a "



//--------------------- .note.nv.cuver            --------------------------
	.section	.note.nv.cuver,"",@"SHT_NOTE"
	.sectionflags	@"SHF_NOTE_NV_CUVER"
        /*0018*/ 	.short	0x0001
        /*001a*/ 	.short	0x0064
        /*001c*/ 	.short	0x0001
        /*001e*/ 	.short	0x0000
        /*0020*/ 	.short	0x0001
        /*0022*/ 	.short	0x0000


//--------------------- .nv.info                  --------------------------
	.section	.nv.info,"",@"SHT_CUDA_INFO"
	.align	4


	//----- nvinfo : EIATTR_REGCOUNT
	.align		4
        /*0000*/ 	.byte	0x04, 0x2f
        /*0002*/ 	.short	(.L_6 - .L_5)
	.align		4
.L_5:
        /*0004*/ 	.word	index@(matmul_kernel)
        /*0008*/ 	.word	0x0000007f


	//----- nvinfo : EIATTR_FRAME_SIZE
	.align		4
.L_6:
        /*000c*/ 	.byte	0x04, 0x11
        /*000e*/ 	.short	(.L_8 - .L_7)
	.align		4
.L_7:
        /*0010*/ 	.word	index@($__internal_2_$__cuda_sm10x_tcgen05_guardrail_trap_unallocated_columns_being_dealloced)
        /*0014*/ 	.word	0x00000000


	//----- nvinfo : EIATTR_FRAME_SIZE
	.align		4
.L_8:
        /*0018*/ 	.byte	0x04, 0x11
        /*001a*/ 	.short	(.L_10 - .L_9)
	.align		4
.L_9:
        /*001c*/ 	.word	index@($__internal_1_$__cuda_sm10x_tcgen05_guardrail_trap_phase_invalid_during_alloc)
        /*0020*/ 	.word	0x00000000


	//----- nvinfo : EIATTR_FRAME_SIZE
	.align		4
.L_10:
        /*0024*/ 	.byte	0x04, 0x11
        /*0026*/ 	.short	(.L_12 - .L_11)
	.align		4
.L_11:
        /*0028*/ 	.word	index@($__internal_0_$__cuda_sm10x_tcgen05_guardrail_trap_col_being_dealloced_not_returned_by_alloc)
        /*002c*/ 	.word	0x00000000


	//----- nvinfo : EIATTR_FRAME_SIZE
	.align		4
.L_12:
        /*0030*/ 	.byte	0x04, 0x11
        /*0032*/ 	.short	(.L_14 - .L_13)
	.align		4
.L_13:
        /*0034*/ 	.word	index@(matmul_kernel)
        /*0038*/ 	.word	0x00000000


	//----- nvinfo : EIATTR_MIN_STACK_SIZE
	.align		4
.L_14:
        /*003c*/ 	.byte	0x04, 0x12
        /*003e*/ 	.short	(.L_16 - .L_15)
	.align		4
.L_15:
        /*0040*/ 	.word	index@(matmul_kernel)
        /*0044*/ 	.word	0x00000000
.L_16:


//--------------------- .nv.info.matmul_kernel    --------------------------
	.section	.nv.info.matmul_kernel,"",@"SHT_CUDA_INFO"
	.sectionflags	@""
	.align	4


	//----- nvinfo : EIATTR_CUDA_API_VERSION
	.align		4
        /*0000*/ 	.byte	0x04, 0x37
        /*0002*/ 	.short	(.L_18 - .L_17)
.L_17:
        /*0004*/ 	.word	0x00000081


	//----- nvinfo : EIATTR_KPARAM_INFO
	.align		4
.L_18:
        /*0008*/ 	.byte	0x04, 0x17
        /*000a*/ 	.short	(.L_20 - .L_19)
.L_19:
        /*000c*/ 	.word	0x00000000
        /*0010*/ 	.short	0x000d
        /*0012*/ 	.short	0x0048
        /*0014*/ 	.byte	0x00, 0xf4, 0x21, 0x00


	//----- nvinfo : EIATTR_KPARAM_INFO
	.align		4
.L_20:
        /*0018*/ 	.byte	0x04, 0x17
        /*001a*/ 	.short	(.L_22 - .L_21)
.L_21:
        /*001c*/ 	.word	0x00000000
        /*0020*/ 	.short	0x000c
        /*0022*/ 	.short	0x0040
        /*0024*/ 	.byte	0x00, 0xf4, 0x21, 0x00


	//----- nvinfo : EIATTR_KPARAM_INFO
	.align		4
.L_22:
        /*0028*/ 	.byte	0x04, 0x17
        /*002a*/ 	.short	(.L_24 - .L_23)
.L_23:
        /*002c*/ 	.word	0x00000000
        /*0030*/ 	.short	0x000b
        /*0032*/ 	.short	0x0038
        /*0034*/ 	.byte	0x00, 0xf0, 0x11, 0x00


	//----- nvinfo : EIATTR_KPARAM_INFO
	.align		4
.L_24:
        /*0038*/ 	.byte	0x04, 0x17
        /*003a*/ 	.short	(.L_26 - .L_25)
.L_25:
        /*003c*/ 	.word	0x00000000
        /*0040*/ 	.short	0x000a
        /*0042*/ 	.short	0x0034
        /*0044*/ 	.byte	0x00, 0xf0, 0x11, 0x00


	//----- nvinfo : EIATTR_KPARAM_INFO
	.align		4
.L_26:
        /*0048*/ 	.byte	0x04, 0x17
        /*004a*/ 	.short	(.L_28 - .L_27)
.L_27:
        /*004c*/ 	.word	0x00000000
        /*0050*/ 	.short	0x0009
        /*0052*/ 	.short	0x0030
        /*0054*/ 	.byte	0x00, 0xf0, 0x11, 0x00


	//----- nvinfo : EIATTR_KPARAM_INFO
	.align		4
.L_28:
        /*0058*/ 	.byte	0x04, 0x17
        /*005a*/ 	.short	(.L_30 - .L_29)
.L_29:
        /*005c*/ 	.word	0x00000000
        /*0060*/ 	.short	0x0008
        /*0062*/ 	.short	0x002c
        /*0064*/ 	.byte	0x00, 0xf0, 0x11, 0x00


	//----- nvinfo : EIATTR_KPARAM_INFO
	.align		4
.L_30:
        /*0068*/ 	.byte	0x04, 0x17
        /*006a*/ 	.short	(.L_32 - .L_31)
.L_31:
        /*006c*/ 	.word	0x00000000
        /*0070*/ 	.short	0x0007
        /*0072*/ 	.short	0x0028
        /*0074*/ 	.byte	0x00, 0xf0, 0x11, 0x00


	//----- nvinfo : EIATTR_KPARAM_INFO
	.align		4
.L_32:
        /*0078*/ 	.byte	0x04, 0x17
        /*007a*/ 	.short	(.L_34 - .L_33)
.L_33:
        /*007c*/ 	.word	0x00000000
        /*0080*/ 	.short	0x0006
        /*0082*/ 	.short	0x0024
        /*0084*/ 	.byte	0x00, 0xf0, 0x11, 0x00


	//----- nvinfo : EIATTR_KPARAM_INFO
	.align		4
.L_34:
        /*0088*/ 	.byte	0x04, 0x17
        /*008a*/ 	.short	(.L_36 - .L_35)
.L_35:
        /*008c*/ 	.word	0x00000000
        /*0090*/ 	.short	0x0005
        /*0092*/ 	.short	0x0020
        /*0094*/ 	.byte	0x00, 0xf0, 0x11, 0x00


	//----- nvinfo : EIATTR_KPARAM_INFO
	.align		4
.L_36:
        /*0098*/ 	.byte	0x04, 0x17
        /*009a*/ 	.short	(.L_38 - .L_37)
.L_37:
        /*009c*/ 	.word	0x00000000
        /*00a0*/ 	.short	0x0004
        /*00a2*/ 	.short	0x001c
        /*00a4*/ 	.byte	0x00, 0xf0, 0x11, 0x00


	//----- nvinfo : EIATTR_KPARAM_INFO
	.align		4
.L_38:
        /*00a8*/ 	.byte	0x04, 0x17
        /*00aa*/ 	.short	(.L_40 - .L_39)
.L_39:
        /*00ac*/ 	.word	0x00000000
        /*00b0*/ 	.short	0x0003
        /*00b2*/ 	.short	0x0018
        /*00b4*/ 	.byte	0x00, 0xf0, 0x11, 0x00


	//----- nvinfo : EIATTR_KPARAM_INFO
	.align		4
.L_40:
        /*00b8*/ 	.byte	0x04, 0x17
        /*00ba*/ 	.short	(.L_42 - .L_41)
.L_41:
        /*00bc*/ 	.word	0x00000000
        /*00c0*/ 	.short	0x0002
        /*00c2*/ 	.short	0x0010
        /*00c4*/ 	.byte	0x00, 0xf4, 0x21, 0x00


	//----- nvinfo : EIATTR_KPARAM_INFO
	.align		4
.L_42:
        /*00c8*/ 	.byte	0x04, 0x17
        /*00ca*/ 	.short	(.L_44 - .L_43)
.L_43:
        /*00cc*/ 	.word	0x00000000
        /*00d0*/ 	.short	0x0001
        /*00d2*/ 	.short	0x0008
        /*00d4*/ 	.byte	0x00, 0xf4, 0x21, 0x00


	//----- nvinfo : EIATTR_KPARAM_INFO
	.align		4
.L_44:
        /*00d8*/ 	.byte	0x04, 0x17
        /*00da*/ 	.short	(.L_46 - .L_45)
.L_45:
        /*00dc*/ 	.word	0x00000000
        /*00e0*/ 	.short	0x0000
        /*00e2*/ 	.short	0x0000
        /*00e4*/ 	.byte	0x00, 0xf4, 0x21, 0x00


	//----- nvinfo : EIATTR_EXPLICIT_CLUSTER
	.align		4
.L_46:
        /*00e8*/ 	.byte	0x01, 0x3e
	.zero		2


	//----- nvinfo : EIATTR_CTA_PER_CLUSTER
	.align		4
        /*00ec*/ 	.byte	0x04, 0x3d
        /*00ee*/ 	.short	(.L_48 - .L_47)
.L_47:
        /*00f0*/ 	.word	0x00000002
        /*00f4*/ 	.word	0x00000001
        /*00f8*/ 	.word	0x00000001


	//----- nvinfo : EIATTR_AT_ENTRY_FRAGMENTS
	.align		4
.L_48:
        /*00fc*/ 	.byte	0x04, 0x4f
        /*00fe*/ 	.short	(.L_50 - .L_49)


	//   ....[0]....
.L_49:
        /*0100*/ 	.word	0x00000004


	//   ....[1]....
        /*0104*/ 	.word	0x00000005


	//----- nvinfo : EIATTR_RESERVED_SMEM_USED
	.align		4
.L_50:
        /*0108*/ 	.byte	0x01, 0x41
	.zero		2


	//----- nvinfo : EIATTR_SPARSE_MMA_MASK
	.align		4
        /*010c*/ 	.byte	0x03, 0x50
        /*010e*/ 	.short	0x0000


	//----- nvinfo : EIATTR_TCGEN05_2CTA_USED
	.align		4
        /*0110*/ 	.byte	0x01, 0x52
	.zero		2


	//----- nvinfo : EIATTR_MAXREG_COUNT
	.align		4
        /*0114*/ 	.byte	0x03, 0x1b
        /*0116*/ 	.short	0x00ff


	//----- nvinfo : EIATTR_NUM_BARRIERS
	.align		4
        /*0118*/ 	.byte	0x02, 0x4c
        /*011a*/ 	.byte	0x01
	.zero		1


	//----- nvinfo : EIATTR_INT_WARP_WIDE_INSTR_OFFSETS
	.align		4
        /*011c*/ 	.byte	0x04, 0x31
        /*011e*/ 	.short	(.L_52 - .L_51)


	//   ....[0]....
.L_51:
        /*0120*/ 	.word	0x00001510


	//   ....[1]....
        /*0124*/ 	.word	0x00001540


	//   ....[2]....
        /*0128*/ 	.word	0x00002ae0


	//   ....[3]....
        /*012c*/ 	.word	0x000065d0


	//   ....[4]....
        /*0130*/ 	.word	0x00006620


	//----- nvinfo : EIATTR_COOP_GROUP_MASK_REGIDS
	.align		4
.L_52:
        /*0134*/ 	.byte	0x04, 0x29
        /*0136*/ 	.short	(.L_54 - .L_53)


	//   ....[0]....
.L_53:
        /*0138*/ 	.word	0xffffffff


	//   ....[1]....
        /*013c*/ 	.word	0xffffffff


	//   ....[2]....
        /*0140*/ 	.word	0xffffffff


	//   ....[3]....
        /*0144*/ 	.word	0xffffffff


	//----- nvinfo : EIATTR_COOP_GROUP_INSTR_OFFSETS
	.align		4
.L_54:
        /*0148*/ 	.byte	0x04, 0x28
        /*014a*/ 	.short	(.L_56 - .L_55)


	//   ....[0]....
.L_55:
        /*014c*/ 	.word	0x00000060


	//   ....[1]....
        /*0150*/ 	.word	0x00000660


	//   ....[2]....
        /*0154*/ 	.word	0x00006460


	//   ....[3]....
        /*0158*/ 	.word	0x000066d0


	//----- nvinfo : EIATTR_VRC_CTA_INIT_COUNT
	.align		4
.L_56:
        /*015c*/ 	.byte	0x02, 0x4a
        /*015e*/ 	.byte	0x80
	.zero		1


	//----- nvinfo : EIATTR_MBARRIER_INSTR_OFFSETS
	.align		4
        /*0160*/ 	.byte	0x04, 0x39
        /*0162*/ 	.short	(.L_58 - .L_57)


	//   ....[0]....
.L_57:
        /*0164*/ 	.word	0x000002e0
        /*0168*/ 	.word	0x00000007
        /*016c*/ 	.word	0x00000000
        /*0170*/ 	.short	0x010a
        /*0172*/ 	.byte	0xff
	.zero		1


	//   ....[1]....
        /*0174*/ 	.word	0x00000300
        /*0178*/ 	.word	0x00000007
        /*017c*/ 	.word	0x00000000
        /*0180*/ 	.short	0x010a
        /*0182*/ 	.byte	0xff
	.zero		1


	//   ....[2]....
        /*0184*/ 	.word	0x000004d0
        /*0188*/ 	.word	0x00000009
        /*018c*/ 	.word	0x00000000
        /*0190*/ 	.short	0x010a
        /*0192*/ 	.byte	0xff
	.zero		1


	//   ....[3]....
        /*0194*/ 	.word	0x000004f0
        /*0198*/ 	.word	0x00000009
        /*019c*/ 	.word	0x00000000
        /*01a0*/ 	.short	0x010a
        /*01a2*/ 	.byte	0xff
	.zero		1


	//   ....[4]....
        /*01a4*/ 	.word	0x000005e0
        /*01a8*/ 	.word	0x00000005
        /*01ac*/ 	.word	0x00000000
        /*01b0*/ 	.short	0x0101
        /*01b2*/ 	.byte	0xff
	.zero		1


	//   ....[5]....
        /*01b4*/ 	.word	0x00001700
        /*01b8*/ 	.word	0x000000ff
        /*01bc*/ 	.word	0x00000000
        /*01c0*/ 	.short	0x0100
        /*01c2*/ 	.byte	0x0b
	.zero		1


	//   ....[6]....
        /*01c4*/ 	.word	0x00002b20
        /*01c8*/ 	.word	0x000000ff
        /*01cc*/ 	.word	0x00001008
        /*01d0*/ 	.short	0x0100
        /*01d2*/ 	.byte	0x0f
	.zero		1


	//   ....[7]....
        /*01d4*/ 	.word	0x00004130
        /*01d8*/ 	.word	0x000000ff
        /*01dc*/ 	.word	0x00000000
        /*01e0*/ 	.short	0x010a
        /*01e2*/ 	.byte	0x0b
	.zero		1


	//   ....[8]....
        /*01e4*/ 	.word	0x00004760
        /*01e8*/ 	.word	0x000000ff
        /*01ec*/ 	.word	0x00000000
        /*01f0*/ 	.short	0x010a
        /*01f2*/ 	.byte	0x0b
	.zero		1


	//   ....[9]....
        /*01f4*/ 	.word	0x00004890
        /*01f8*/ 	.word	0x000000ff
        /*01fc*/ 	.word	0x00001000
        /*0200*/ 	.short	0x0108
        /*0202*/ 	.byte	0x0f
	.zero		1


	//   ....[10]....
        /*0204*/ 	.word	0x00004920
        /*0208*/ 	.word	0x000000ff
        /*020c*/ 	.word	0x00001008
        /*0210*/ 	.short	0x0108
        /*0212*/ 	.byte	0x0f
	.zero		1


	//   ....[11]....
        /*0214*/ 	.word	0x00006700
        /*0218*/ 	.word	0x00000007
        /*021c*/ 	.word	0x00000000
        /*0220*/ 	.short	0x010a
        /*0222*/ 	.byte	0xff
	.zero		1


	//   ....[12]....
        /*0224*/ 	.word	0x00006760
        /*0228*/ 	.word	0x00000009
        /*022c*/ 	.word	0x00000000
        /*0230*/ 	.short	0x010a
        /*0232*/ 	.byte	0xff
	.zero		1


	//   ....[13]....
        /*0234*/ 	.word	0x000067b0
        /*0238*/ 	.word	0x000000ff
        /*023c*/ 	.word	0x00000000
        /*0240*/ 	.short	0x010a
        /*0242*/ 	.byte	0x0b
	.zero		1


	//   ....[14]....
        /*0244*/ 	.word	0x000067e0
        /*0248*/ 	.word	0x000000ff
        /*024c*/ 	.word	0x00000000
        /*0250*/ 	.short	0x010a
        /*0252*/ 	.byte	0x0b
	.zero		1


	//----- nvinfo : EIATTR_NUM_MBARRIERS
	.align		4
.L_58:
        /*0254*/ 	.byte	0x03, 0x38
        /*0256*/ 	.short	0x0002


	//----- nvinfo : EIATTR_EXIT_INSTR_OFFSETS
	.align		4
        /*0258*/ 	.byte	0x04, 0x1c
        /*025a*/ 	.short	(.L_60 - .L_59)


	//   ....[0]....
.L_59:
        /*025c*/ 	.word	0x000066e0


	//----- nvinfo : EIATTR_REQNTID
	.align		4
.L_60:
        /*0260*/ 	.byte	0x04, 0x10
        /*0262*/ 	.short	(.L_62 - .L_61)
.L_61:
        /*0264*/ 	.word	0x00000080
        /*0268*/ 	.word	0x00000001
        /*026c*/ 	.word	0x00000001


	//----- nvinfo : EIATTR_CRS_STACK_SIZE
	.align		4
.L_62:
        /*0270*/ 	.byte	0x04, 0x1e
        /*0272*/ 	.short	(.L_64 - .L_63)
.L_63:
        /*0274*/ 	.word	0x00000000


	//----- nvinfo : EIATTR_CBANK_PARAM_SIZE
	.align		4
.L_64:
        /*0278*/ 	.byte	0x03, 0x19
        /*027a*/ 	.short	0x0050


	//----- nvinfo : EIATTR_PARAM_CBANK
	.align		4
        /*027c*/ 	.byte	0x04, 0x0a
        /*027e*/ 	.short	(.L_66 - .L_65)
	.align		4
.L_65:
        /*0280*/ 	.word	index@(.nv.constant0.matmul_kernel)
        /*0284*/ 	.short	0x0380
        /*0286*/ 	.short	0x0050


	//----- nvinfo : EIATTR_SW_WAR
	.align		4
.L_66:
        /*0288*/ 	.byte	0x04, 0x36
        /*028a*/ 	.short	(.L_68 - .L_67)
.L_67:
        /*028c*/ 	.word	0x00000008
.L_68:


//--------------------- .nv.compat                --------------------------
	.section	.nv.compat,"",@"SHT_CUDA_COMPAT_INFO"
	.align	4
        /*0000*/ 	.byte	0x02, 0x02, 0x02, 0x00, 0x02, 0x05, 0x05, 0x00, 0x02, 0x03, 0x00, 0x00, 0x02, 0x06, 0x01, 0x00


//--------------------- .nv.callgraph             --------------------------
	.section	.nv.callgraph,"",@"SHT_CUDA_CALLGRAPH"
	.align	4
	.sectionentsize	8
	.align		4
        /*0000*/ 	.word	0x00000000
	.align		4
        /*0004*/ 	.word	0xffffffff
	.align		4
        /*0008*/ 	.word	0x00000000
	.align		4
        /*000c*/ 	.word	0xfffffffe
	.align		4
        /*0010*/ 	.word	0x00000000
	.align		4
        /*0014*/ 	.word	0xfffffffd
	.align		4
        /*0018*/ 	.word	0x00000000
	.align		4
        /*001c*/ 	.word	0xfffffffc


//--------------------- .text.matmul_kernel       --------------------------
	.section	.text.matmul_kernel,"ax",@progbits
	.align	128
        .global         matmul_kernel
        .type           matmul_kernel,@function
        .size           matmul_kernel,(.L_x_29 - matmul_kernel)
        .other          matmul_kernel,@"STO_CUDA_ENTRY STV_DEFAULT"
matmul_kernel:
.text.matmul_kernel:
[----:B------:R-:W0:Y:S01]  /*0000*/  LDC R1, c[0x0][0x37c] ;  /* 0x0000df00ff017b82 */ /* 0x000e220000000800 */
[----:B------:R-:W1:Y:S01]  /*0010*/  S2R R34, SR_TID.X ;  /* 0x0000000000227919 */ /* 0x000e620000002100 */
[----:B------:R-:W2:Y:S01]  /*0020*/  LDCU.64 UR16, c[0x0][0x358] ;  /* 0x00006b00ff1077ac */ /* 0x000ea20008000a00 */
[----:B-1----:R-:W-:-:S13]  /*0030*/  ISETP.GE.U32.AND P1, PT, R34, 0x20, PT ;  /* 0x000000202200780c */ /* 0x002fda0003f26070 */
[----:B--2---:R-:W-:Y:S05]  /*0040*/  @P1 BRA `(.L_x_0) ;  /* 0x0000000400881947 */ /* 0x004fea0003800000 */
[----:B------:R-:W1:Y:S01]  /*0050*/  S2R R11, SR_CgaCtaId ;  /* 0x00000000000b7919 */ /* 0x000e620000008800 */
[----:B------:R-:W-:Y:S01]  /*0060*/  NOP ;  /* 0x0000000000007918 */ /* 0x000fe20000000000 */
[----:B------:R-:W-:-:S04]  /*0070*/  MOV R0, 0x40 ;  /* 0x0000004000007802 */ /* 0x000fc80000000f00 */
[----:B-1----:R-:W-:Y:S02]  /*0080*/  LEA R2, R11, R0, 0x18 ;  /* 0x000000000b027211 */ /* 0x002fe400078ec0ff */
[----:B------:R-:W-:-:S04]  /*0090*/  MOV R0, 0x400 ;  /* 0x0000040000007802 */ /* 0x000fc80000000f00 */
[----:B------:R-:W1:Y:S01]  /*00a0*/  LDS.U8 R2, [R2] ;  /* 0x0000000002027984 */ /* 0x000e620000000000 */
[----:B------:R-:W-:Y:S02]  /*00b0*/  LEA R0, R11, R0, 0x18 ;  /* 0x000000000b007211 */ /* 0x000fe400078ec0ff */
[----:B-1----:R-:W-:-:S13]  /*00c0*/  ISETP.NE.AND P0, PT, R2, RZ, PT ;  /* 0x000000ff0200720c */ /* 0x002fda0003f05270 */
[----:B------:R-:W-:Y:S05]  /*00d0*/  @P0 BRA `(.L_x_1) ;  /* 0x00000004004c0947 */ /* 0x000fea0003800000 */
[C---:B------:R-:W-:Y:S02]  /*00e0*/  LOP3.LUT R2, R11.reuse, 0x1, RZ, 0xc0, !PT ;  /* 0x000000010b027812 */ /* 0x040fe400078ec0ff */
[----:B------:R-:W-:Y:S02]  /*00f0*/  LOP3.LUT R5, R11, 0x1, RZ, 0x3c, !PT ;  /* 0x000000010b057812 */ /* 0x000fe400078e3cff */
[----:B------:R-:W-:-:S13]  /*0100*/  ISETP.NE.U32.AND P0, PT, R2, 0x1, PT ;  /* 0x000000010200780c */ /* 0x000fda0003f05070 */
[----:B------:R-:W-:Y:S05]  /*0110*/  @!P0 BRA `(.L_x_2) ;  /* 0x0000000000c08947 */ /* 0x000fea0003800000 */
[----:B------:R-:W-:Y:S01]  /*0120*/  ELECT P2, URZ, PT ;  /* 0x0000000000ff782f */ /* 0x000fe20003840000 */
[----:B------:R-:W-:-:S12]  /*0130*/  BSSY B0, `(.L_x_2) ;  /* 0x000002e000007945 */ /* 0x000fd80003800000 */
[----:B------:R-:W-:Y:S05]  /*0140*/  @!P2 BRA `(.L_x_3) ;  /* 0x0000000000b0a947 */ /* 0x000fea0003800000 */
[----:B------:R-:W-:-:S05]  /*0150*/  UMOV UR4, 0x4 ;  /* 0x0000000400047882 */ /* 0x000fca0000000000 */
[----:B------:R-:W-:Y:S04]  /*0160*/  DEPBAR.LE SB1, 0x36 ;  /* 0x00009d800000791a */ /* 0x000fe80000000000 */
[----:B------:R-:W1:Y:S02]  /*0170*/  UTCATOMSWS.2CTA.FIND_AND_SET.ALIGN UP0, UR4, UR4 ;  /* 0x00000004000475e3 */ /* 0x000e640008200800 */
[----:B-1----:R-:W-:Y:S01]  /*0180*/  PLOP3.LUT P2, PT, PT, PT, UP0, 0x80, 0x8 ;  /* 0x000000000008781c */ /* 0x002fe20003f4f008 */
[----:B------:R-:W-:-:S03]  /*0190*/  IMAD.U32 R4, RZ, RZ, UR4 ;  /* 0x00000004ff047e24 */ /* 0x000fc6000f8e00ff */
[----:B------:R-:W-:-:S04]  /*01a0*/  SEL R2, RZ, 0xffffffff, !P2 ;  /* 0xffffffffff027807 */ /* 0x000fc80005000000 */
[----:B------:R-:W-:-:S13]  /*01b0*/  ISETP.NE.AND P2, PT, R2, RZ, PT ;  /* 0x000000ff0200720c */ /* 0x000fda0003f45270 */
[----:B------:R-:W-:Y:S05]  /*01c0*/  @P2 BRA `(.L_x_4) ;  /* 0x0000000000242947 */ /* 0x000fea0003800000 */
.L_x_5:
[----:B------:R-:W-:Y:S05]  /*01d0*/  NANOSLEEP 0x64 ;  /* 0x000000640000795d */ /* 0x000fea0003800000 */
[----:B------:R-:W-:-:S05]  /*01e0*/  UMOV UR4, 0x4 ;  /* 0x0000000400047882 */ /* 0x000fca0000000000 */
[----:B------:R-:W-:Y:S04]  /*01f0*/  DEPBAR.LE SB1, 0x36 ;  /* 0x00009d800000791a */ /* 0x000fe80000000000 */
[----:B------:R-:W1:Y:S02]  /*0200*/  UTCATOMSWS.2CTA.FIND_AND_SET.ALIGN UP0, UR4, UR4 ;  /* 0x00000004000475e3 */ /* 0x000e640008200800 */
[----:B-1----:R-:W-:Y:S01]  /*0210*/  PLOP3.LUT P2, PT, PT, PT, UP0, 0x80, 0x8 ;  /* 0x000000000008781c */ /* 0x002fe20003f4f008 */
[----:B------:R-:W-:-:S03]  /*0220*/  IMAD.U32 R4, RZ, RZ, UR4 ;  /* 0x00000004ff047e24 */ /* 0x000fc6000f8e00ff */
[----:B------:R-:W-:-:S04]  /*0230*/  SEL R2, RZ, 0xffffffff, !P2 ;  /* 0xffffffffff027807 */ /* 0x000fc80005000000 */
[----:B------:R-:W-:-:S13]  /*0240*/  ISETP.NE.AND P2, PT, R2, RZ, PT ;  /* 0x000000ff0200720c */ /* 0x000fda0003f45270 */
[----:B------:R-:W-:Y:S05]  /*0250*/  @!P2 BRA `(.L_x_5) ;  /* 0xfffffffc00dca947 */ /* 0x000fea000383ffff */
.L_x_4:
[----:B------:R-:W-:Y:S01]  /*0260*/  MOV R2, 0x60 ;  /* 0x0000006000027802 */ /* 0x000fe20000000f00 */
[----:B------:R-:W-:Y:S01]  /*0270*/  IMAD.MOV.U32 R10, RZ, RZ, 0x4 ;  /* 0x00000004ff0a7424 */ /* 0x000fe200078e00ff */
[----:B------:R-:W-:Y:S01]  /*0280*/  MOV R3, 0x58 ;  /* 0x0000005800037802 */ /* 0x000fe20000000f00 */
[----:B------:R-:W-:Y:S01]  /*0290*/  IMAD.MOV.U32 R13, RZ, RZ, 0xf ;  /* 0x0000000fff0d7424 */ /* 0x000fe200078e00ff */
[C---:B------:R-:W-:Y:S02]  /*02a0*/  LEA R6, R11.reuse, R2, 0x18 ;  /* 0x000000020b067211 */ /* 0x040fe400078ec0ff */
[----:B------:R-:W-:-:S03]  /*02b0*/  LEA R7, R11, R3, 0x18 ;  /* 0x000000030b077211 */ /* 0x000fc600078ec0ff */
[----:B------:R-:W1:Y:S02]  /*02c0*/  LDS R2, [R6] ;  /* 0x0000000006027984 */ /* 0x000e640000000800 */
[----:B-1----:R-:W-:-:S04]  /*02d0*/  IMAD.U32 R2, R2, -0x80000000, RZ ;  /* 0x8000000002027824 */ /* 0x002fc800078e00ff */
[----:B------:R-:W1:Y:S02]  /*02e0*/  SYNCS.PHASECHK.TRANS64.TRYWAIT P2, [R7+URZ], R2 ;  /* 0x00000002070075a7 */ /* 0x000e6400080411ff */
[----:B-1----:R-:W-:Y:S05]  /*02f0*/  @P2 BRA `(.L_x_6) ;  /* 0x0000000000082947 */ /* 0x002fea0003800000 */
[----:B------:R-:W1:Y:S02]  /*0300*/  SYNCS.PHASECHK.TRANS64.TRYWAIT P2, [R7+URZ], R2 ;  /* 0x00000002070075a7 */ /* 0x000e6400080411ff */
[----:B-1----:R-:W-:Y:S05]  /*0310*/  @!P2 BRA `(.L_x_7) ;  /* 0x0000006000f4a947 */ /* 0x002fea0003800000 */
.L_x_6:
[C---:B------:R-:W-:Y:S01]  /*0320*/  PRMT R9, R5.reuse, 0x654, R7 ;  /* 0x0000065405097816 */ /* 0x040fe20000000007 */
[C---:B-1----:R-:W-:Y:S01]  /*0330*/  IMAD.SHL.U32 R3, R4.reuse, 0x20, RZ ;  /* 0x0000002004037824 */ /* 0x042fe200078e00ff */
[----:B------:R-:W-:Y:S01]  /*0340*/  PRMT R8, R5, 0x654, R0 ;  /* 0x0000065405087816 */ /* 0x000fe20000000000 */
[----:B------:R-:W-:Y:S01]  /*0350*/  IMAD.MOV.U32 R12, RZ, RZ, 0x1 ;  /* 0x00000001ff0c7424 */ /* 0x000fe200078e00ff */
[----:B------:R1:W-:Y:S01]  /*0360*/  SYNCS.ARRIVE.TRANS64.RED RZ, [R9+URZ], R10 ;  /* 0x0000000a09ff79a7 */ /* 0x0003e200080004ff */
[----:B------:R-:W-:Y:S01]  /*0370*/  VIADD R7, R4, 0x10 ;  /* 0x0000001004077836 */ /* 0x000fe20000000000 */
[----:B------:R2:W-:Y:S01]  /*0380*/  STS [R0], R3 ;  /* 0x0000000300007388 */ /* 0x0005e20000000800 */
[----:B------:R-:W-:-:S03]  /*0390*/  SHF.L.U32 R2, R13, R4, RZ ;  /* 0x000000040d027219 */ /* 0x000fc600000006ff */
[----:B------:R-:W-:Y:S01]  /*03a0*/  SHF.L.U32 R7, R12, R7, RZ ;  /* 0x000000070c077219 */ /* 0x000fe200000006ff */
[----:B------:R2:W-:Y:S01]  /*03b0*/  STAS [R8.64], R4 ;  /* 0x0000000408007dbd */ /* 0x0005e2000c0008ff */
[----:B-1----:R-:W-:Y:S02]  /*03c0*/  MOV R10, 0x50 ;  /* 0x00000050000a7802 */ /* 0x002fe40000000f00 */
[----:B------:R-:W-:Y:S02]  /*03d0*/  LOP3.LUT R2, R7, R2, RZ, 0xfc, !PT ;  /* 0x0000000207027212 */ /* 0x000fe400078efcff */
[----:B------:R-:W-:-:S05]  /*03e0*/  LEA R7, R11, R10, 0x18 ;  /* 0x0000000a0b077211 */ /* 0x000fca00078ec0ff */
[----:B------:R2:W-:Y:S04]  /*03f0*/  ATOMS.OR RZ, [R7], R2 ;  /* 0x0000000207ff738c */ /* 0x0005e80003000000 */
[----:B------:R2:W-:Y:S02]  /*0400*/  ATOMS.XOR RZ, [R6], R12 ;  /* 0x0000000c06ff738c */ /* 0x0005e40003800000 */
.L_x_3:
[----:B------:R-:W-:Y:S05]  /*0410*/  BSYNC B0 ;  /* 0x0000000000007941 */ /* 0x000fea0003800000 */
.L_x_2:
[----:B------:R-:W-:Y:S05]  /*0420*/  @P0 BRA `(.L_x_8) ;  /* 0x0000000000880947 */ /* 0x000fea0003800000 */
[----:B------:R-:W-:Y:S05]  /*0430*/  WARPSYNC.ALL ;  /* 0x0000000000007948 */ /* 0x000fea0003800000 */
[----:B------:R-:W-:Y:S01]  /*0440*/  NOP ;  /* 0x0000000000007918 */ /* 0x000fe20000000000 */
[----:B------:R-:W-:-:S13]  /*0450*/  ELECT P0, URZ, PT ;  /* 0x0000000000ff782f */ /* 0x000fda0003800000 */
[----:B------:R-:W-:Y:S05]  /*0460*/  @!P0 BRA `(.L_x_8) ;  /* 0x0000000000788947 */ /* 0x000fea0003800000 */
[----:B--2---:R-:W-:Y:S02]  /*0470*/  MOV R2, 0x60 ;  /* 0x0000006000027802 */ /* 0x004fe40000000f00 */
[----:B------:R-:W-:Y:S02]  /*0480*/  MOV R4, 0x58 ;  /* 0x0000005800047802 */ /* 0x000fe40000000f00 */
        /* <DEDUP_REMOVED lines=8> */
.L_x_9:
[----:B------:R-:W2:Y:S01]  /*0510*/  LDS R2, [R0] ;  /* 0x0000000000027984 */ /* 0x000ea20000000800 */
[----:B------:R-:W-:Y:S01]  /*0520*/  IMAD.MOV.U32 R7, RZ, RZ, 0xf ;  /* 0x0000000fff077424 */ /* 0x000fe200078e00ff */
[----:B------:R-:W-:Y:S01]  /*0530*/  PRMT R5, R5, 0x654, R9 ;  /* 0x0000065405057816 */ /* 0x000fe20000000009 */
[----:B------:R-:W-:Y:S02]  /*0540*/  IMAD.MOV.U32 R13, RZ, RZ, 0x1 ;  /* 0x00000001ff0d7424 */ /* 0x000fe400078e00ff */
[C---:B-12---:R-:W-:Y:S02]  /*0550*/  IMAD.SHL.U32 R3, R2.reuse, 0x20, RZ ;  /* 0x0000002002037824 */ /* 0x046fe400078e00ff */
[----:B------:R-:W-:Y:S01]  /*0560*/  VIADD R4, R2, 0x10 ;  /* 0x0000001002047836 */ /* 0x000fe20000000000 */
[----:B------:R-:W-:Y:S02]  /*0570*/  SHF.L.U32 R2, R7, R2, RZ ;  /* 0x0000000207027219 */ /* 0x000fe400000006ff */
[----:B------:R1:W-:Y:S02]  /*0580*/  STS [R0], R3 ;  /* 0x0000000300007388 */ /* 0x0003e40000000800 */
[----:B------:R-:W-:-:S02]  /*0590*/  SHF.L.U32 R7, R13, R4, RZ ;  /* 0x000000040d077219 */ /* 0x000fc400000006ff */
[----:B------:R-:W-:Y:S02]  /*05a0*/  MOV R4, 0x50 ;  /* 0x0000005000047802 */ /* 0x000fe40000000f00 */
[----:B------:R-:W-:Y:S02]  /*05b0*/  LOP3.LUT R2, R7, R2, RZ, 0xfc, !PT ;  /* 0x0000000207027212 */ /* 0x000fe400078efcff */
[----:B------:R-:W-:-:S05]  /*05c0*/  LEA R11, R11, R4, 0x18 ;  /* 0x000000040b0b7211 */ /* 0x000fca00078ec0ff */
[----:B------:R1:W-:Y:S01]  /*05d0*/  ATOMS.OR RZ, [R11], R2 ;  /* 0x000000020bff738c */ /* 0x0003e20003000000 */
[----:B------:R1:W-:Y:S03]  /*05e0*/  SYNCS.ARRIVE.TRANS64.RED.A1T0 RZ, [R5+URZ], RZ ;  /* 0x000000ff05ff79a7 */ /* 0x0003e600081004ff */
[----:B------:R1:W-:Y:S01]  /*05f0*/  ATOMS.XOR RZ, [R6], R13 ;  /* 0x0000000d06ff738c */ /* 0x0003e20003800000 */
[----:B------:R-:W-:Y:S05]  /*0600*/  BRA `(.L_x_8) ;  /* 0x0000000000107947 */ /* 0x000fea0003800000 */
.L_x_1:
[----:B------:R-:W-:Y:S01]  /*0610*/  IMAD.MOV.U32 R3, RZ, RZ, -0x1 ;  /* 0xffffffffff037424 */ /* 0x000fe200078e00ff */
[----:B------:R-:W-:-:S04]  /*0620*/  MOV R2, 0x650 ;  /* 0x0000065000027802 */ /* 0x000fc80000000f00 */
[----:B------:R1:W-:Y:S03]  /*0630*/  STS [R0], R3 ;  /* 0x0000000300007388 */ /* 0x0003e60000000800 */
[----:B01----:R-:W-:Y:S05]  /*0640*/  CALL.REL.NOINC `($__internal_1_$__cuda_sm10x_tcgen05_guardrail_trap_phase_invalid_during_alloc) ;  /* 0x00000060007c7944 */ /* 0x003fea0003c00000 */
.L_x_8:
[----:B------:R-:W-:Y:S05]  /*0650*/  WARPSYNC.ALL ;  /* 0x0000000000007948 */ /* 0x000fea0003800000 */
[----:B------:R-:W-:Y:S01]  /*0660*/  NOP ;  /* 0x0000000000007918 */ /* 0x000fe20000000000 */
.L_x_0:
[----:B------:R-:W3:Y:S08]  /*0670*/  LDC.64 R60, c[0x0][0x398] ;  /* 0x0000e600ff3c7b82 */ /* 0x000ef00000000a00 */
[----:B------:R-:W4:Y:S02]  /*0680*/  S2UR UR5, SR_CgaSize ;  /* 0x00000000000579c3 */ /* 0x000f240000008a00 */
[----:B----4-:R-:W-:-:S12]  /*0690*/  UIMAD UR5, UR5, -0xa0, URZ ;  /* 0xffffff60050578a4 */ /* 0x010fd8000f8e02ff */
[----:B------:R-:W4:Y:S01]  /*06a0*/  LDCU UR5, c[0x0][UR5+0x2b0] ;  /* 0x00005600050577ac */ /* 0x000f220008000800 */
[----:B------:R-:W5:Y:S01]  /*06b0*/  S2R R38, SR_CgaCtaId ;  /* 0x0000000000267919 */ /* 0x000f620000008800 */
[----:B------:R-:W-:Y:S01]  /*06c0*/  SHF.R.U32.HI R39, RZ, 0x5, R34 ;  /* 0x00000005ff277819 */ /* 0x000fe20000011622 */
[----:B------:R-:W1:Y:S01]  /*06d0*/  LDCU.128 UR20, c[0x0][0x380] ;  /* 0x00007000ff1477ac */ /* 0x000e620008000c00 */
[----:B------:R-:W2:Y:S08]  /*06e0*/  S2UR UR4, SR_CTAID.X ;  /* 0x00000000000479c3 */ /* 0x000eb00000002500 */
[----:B------:R-:W0:Y:S01]  /*06f0*/  LDC.64 R72, c[0x0][0x3a8] ;  /* 0x0000ea00ff487b82 */ /* 0x000e220000000a00 */
[----:B-123--:R-:W-:Y:S01]  /*0700*/  VIADD R0, R61, 0x3f ;  /* 0x0000003f3d007836 */ /* 0x00efe20000000000 */
[----:B------:R-:W-:-:S04]  /*0710*/  IABS R10, R60 ;  /* 0x0000003c000a7213 */ /* 0x000fc80000000000 */
[----:B------:R-:W-:Y:S02]  /*0720*/  SHF.R.S32.HI R3, RZ, 0x1f, R0 ;  /* 0x0000001fff037819 */ /* 0x000fe40000011400 */
[----:B------:R-:W-:Y:S01]  /*0730*/  I2FP.F32.U32 R5, UR4 ;  /* 0x0000000400057c45 */ /* 0x000fe20008201000 */
[----:B------:R-:W1:Y:S01]  /*0740*/  S2UR UR4, SR_CgaCtaId ;  /* 0x00000000000479c3 */ /* 0x000e620000008800 */
[----:B------:R-:W-:-:S03]  /*0750*/  LEA.HI R3, R3, R0, RZ, 0x6 ;  /* 0x0000000003037211 */ /* 0x000fc600078f30ff */
[----:B----4-:R-:W-:Y:S01]  /*0760*/  FMUL R5, R5, UR5 ;  /* 0x0000000505057c20 */ /* 0x010fe20008400000 */
[----:B------:R-:W-:-:S05]  /*0770*/  SHF.R.S32.HI R3, RZ, 0x6, R3 ;  /* 0x00000006ff037819 */ /* 0x000fca0000011403 */
[----:B------:R-:W-:Y:S01]  /*0780*/  IMAD.SHL.U32 R4, R3, 0x8, RZ ;  /* 0x0000000803047824 */ /* 0x000fe200078e00ff */
[----:B------:R-:W-:Y:S04]  /*0790*/  F2I.U32.TRUNC.NTZ R5, R5 ;  /* 0x0000000500057305 */ /* 0x000fe8000020f000 */
[----:B------:R-:W-:-:S04]  /*07a0*/  IABS R7, R4 ;  /* 0x0000000400077213 */ /* 0x000fc80000000000 */
[----:B------:R-:W2:Y:S08]  /*07b0*/  I2F.RP R0, R7 ;  /* 0x0000000700007306 */ /* 0x000eb00000209400 */
[----:B--2---:R-:W2:Y:S02]  /*07c0*/  MUFU.RCP R0, R0 ;  /* 0x0000000000007308 */ /* 0x004ea40000001000 */
[----:B--2---:R-:W-:Y:S01]  /*07d0*/  VIADD R2, R0, 0xffffffe ;  /* 0x0ffffffe00027836 */ /* 0x004fe20000000000 */
[----:B------:R-:W-:-:S05]  /*07e0*/  IABS R0, R5 ;  /* 0x0000000500007213 */ /* 0x000fca0000000000 */
[----:B------:R2:W3:Y:S02]  /*07f0*/  F2I.FTZ.U32.TRUNC.NTZ R3, R2 ;  /* 0x0000000200037305 */ /* 0x0004e4000021f000 */
[----:B--2---:R-:W-:Y:S02]  /*0800*/  IMAD.MOV.U32 R2, RZ, RZ, RZ ;  /* 0x000000ffff027224 */ /* 0x004fe400078e00ff */
[----:B---3--:R-:W-:-:S04]  /*0810*/  IMAD.MOV R6, RZ, RZ, -R3 ;  /* 0x000000ffff067224 */ /* 0x008fc800078e0a03 */
[----:B------:R-:W-:Y:S01]  /*0820*/  IMAD R9, R6, R7, RZ ;  /* 0x0000000706097224 */ /* 0x000fe200078e02ff */
[----:B------:R-:W-:-:S03]  /*0830*/  IABS R6, R4 ;  /* 0x0000000400067213 */ /* 0x000fc60000000000 */
[----:B------:R-:W-:-:S04]  /*0840*/  IMAD.HI.U32 R3, R3, R9, R2 ;  /* 0x0000000903037227 */ /* 0x000fc800078e0002 */
[----:B------:R-:W-:Y:S02]  /*0850*/  IMAD.MOV R2, RZ, RZ, -R6 ;  /* 0x000000ffff027224 */ /* 0x000fe400078e0a06 */
[----:B------:R-:W-:-:S04]  /*0860*/  IMAD.HI.U32 R3, R3, R0, RZ ;  /* 0x0000000003037227 */ /* 0x000fc800078e00ff */
[----:B------:R-:W-:Y:S01]  /*0870*/  IMAD R0, R3, R2, R0 ;  /* 0x0000000203007224 */ /* 0x000fe200078e0200 */
[----:B------:R-:W-:Y:S04]  /*0880*/  BAR.SYNC.DEFER_BLOCKING 0x0 ;  /* 0x0000000000007b1d */ /* 0x000fe80000010000 */
[----:B------:R-:W-:-:S13]  /*0890*/  ISETP.GT.U32.AND P2, PT, R7, R0, PT ;  /* 0x000000000700720c */ /* 0x000fda0003f44070 */
[----:B------:R-:W-:Y:S02]  /*08a0*/  @!P2 IMAD.IADD R0, R0, 0x1, -R7 ;  /* 0x000000010000a824 */ /* 0x000fe400078e0a07 */
[----:B------:R-:W-:Y:S01]  /*08b0*/  @!P2 VIADD R3, R3, 0x1 ;  /* 0x000000010303a836 */ /* 0x000fe20000000000 */
[----:B------:R-:W-:Y:S02]  /*08c0*/  ISETP.NE.AND P2, PT, R4, RZ, PT ;  /* 0x000000ff0400720c */ /* 0x000fe40003f45270 */
[----:B------:R-:W-:Y:S02]  /*08d0*/  ISETP.GE.U32.AND P0, PT, R0, R7, PT ;  /* 0x000000070000720c */ /* 0x000fe40003f06070 */
[----:B------:R-:W-:-:S04]  /*08e0*/  LOP3.LUT R0, R5, R4, RZ, 0x3c, !PT ;  /* 0x0000000405007212 */ /* 0x000fc800078e3cff */
[----:B------:R-:W-:Y:S01]  /*08f0*/  ISETP.GE.AND P3, PT, R0, RZ, PT ;  /* 0x000000ff0000720c */ /* 0x000fe20003f66270 */
[----:B------:R-:W-:-:S06]  /*0900*/  VIADD R0, R60, 0xff ;  /* 0x000000ff3c007836 */ /* 0x000fcc0000000000 */
[----:B------:R-:W-:-:S04]  /*0910*/  @P0 VIADD R3, R3, 0x1 ;  /* 0x0000000103030836 */ /* 0x000fc80000000000 */
[----:B------:R-:W-:Y:S01]  /*0920*/  IMAD.MOV.U32 R2, RZ, RZ, R3 ;  /* 0x000000ffff027224 */ /* 0x000fe200078e0003 */
[----:B------:R-:W-:-:S03]  /*0930*/  SHF.R.S32.HI R3, RZ, 0x1f, R0 ;  /* 0x0000001fff037819 */ /* 0x000fc60000011400 */
[----:B------:R-:W-:Y:S01]  /*0940*/  @!P3 IMAD.MOV R2, RZ, RZ, -R2 ;  /* 0x000000ffff02b224 */ /* 0x000fe200078e0a02 */
[----:B------:R-:W-:Y:S02]  /*0950*/  @!P2 LOP3.LUT R2, RZ, R4, RZ, 0x33, !PT ;  /* 0x00000004ff02a212 */ /* 0x000fe400078e33ff */
[----:B------:R-:W-:-:S03]  /*0960*/  LEA.HI R3, R3, R0, RZ, 0x8 ;  /* 0x0000000003037211 */ /* 0x000fc600078f40ff */
[----:B------:R-:W-:Y:S02]  /*0970*/  IMAD.SHL.U32 R8, R2, 0x8, RZ ;  /* 0x0000000802087824 */ /* 0x000fe400078e00ff */
[----:B------:R-:W-:-:S03]  /*0980*/  IMAD.MOV R2, RZ, RZ, -R2 ;  /* 0x000000ffff027224 */ /* 0x000fc600078e0a02 */
[----:B------:R-:W-:Y:S01]  /*0990*/  LEA.HI.SX32 R3, R3, -R8, 0x18 ;  /* 0x8000000803037211 */ /* 0x000fe200078fc2ff */
[----:B------:R-:W-:-:S03]  /*09a0*/  IMAD R6, R4, R2, R5 ;  /* 0x0000000204067224 */ /* 0x000fc600078e0205 */
[----:B------:R-:W-:-:S04]  /*09b0*/  VIMNMX R11, PT, PT, R3, 0x8, PT ;  /* 0x00000008030b7848 */ /* 0x000fc80003fe0100 */
[-C--:B------:R-:W-:Y:S02]  /*09c0*/  IABS R7, R11.reuse ;  /* 0x0000000b00077213 */ /* 0x080fe40000000000 */
[----:B------:R-:W-:Y:S02]  /*09d0*/  IABS R4, R11 ;  /* 0x0000000b00047213 */ /* 0x000fe40000000000 */
[----:B------:R-:W2:Y:S08]  /*09e0*/  I2F.RP R0, R7 ;  /* 0x0000000700007306 */ /* 0x000eb00000209400 */
[----:B--2---:R-:W2:Y:S02]  /*09f0*/  MUFU.RCP R0, R0 ;  /* 0x0000000000007308 */ /* 0x004ea40000001000 */
[----:B--2---:R-:W-:-:S02]  /*0a00*/  VIADD R3, R0, 0xffffffe ;  /* 0x0ffffffe00037836 */ /* 0x004fc40000000000 */
[----:B------:R-:W-:-:S04]  /*0a10*/  IMAD.MOV R0, RZ, RZ, -R4 ;  /* 0x000000ffff007224 */ /* 0x000fc800078e0a04 */
[----:B------:R-:W2:Y:S02]  /*0a20*/  F2I.FTZ.U32.TRUNC.NTZ R3, R3 ;  /* 0x0000000300037305 */ /* 0x000ea4000021f000 */
[----:B--2---:R-:W-:-:S04]  /*0a30*/  IMAD.MOV R9, RZ, RZ, -R3 ;  /* 0x000000ffff097224 */ /* 0x004fc800078e0a03 */
[----:B------:R-:W-:Y:S01]  /*0a40*/  IMAD.MOV.U32 R2, RZ, RZ, R9 ;  /* 0x000000ffff027224 */ /* 0x000fe200078e0009 */
[----:B------:R-:W-:-:S03]  /*0a50*/  IABS R9, R6 ;  /* 0x0000000600097213 */ /* 0x000fc60000000000 */
[----:B------:R-:W-:Y:S02]  /*0a60*/  IMAD R5, R2, R7, RZ ;  /* 0x0000000702057224 */ /* 0x000fe400078e02ff */
[----:B------:R-:W-:-:S04]  /*0a70*/  IMAD.MOV.U32 R2, RZ, RZ, RZ ;  /* 0x000000ffff027224 */ /* 0x000fc800078e00ff */
[----:B------:R-:W-:Y:S02]  /*0a80*/  IMAD.HI.U32 R2, R3, R5, R2 ;  /* 0x0000000503027227 */ /* 0x000fe400078e0002 */
[----:B------:R-:W2:Y:S04]  /*0a90*/  I2F.RP R3, R10 ;  /* 0x0000000a00037306 */ /* 0x000ea80000209400 */
[----:B------:R-:W-:-:S04]  /*0aa0*/  IMAD.HI.U32 R2, R2, R9, RZ ;  /* 0x0000000902027227 */ /* 0x000fc800078e00ff */
[----:B------:R-:W-:-:S05]  /*0ab0*/  IMAD R0, R2, R0, R9 ;  /* 0x0000000002007224 */ /* 0x000fca00078e0209 */
[----:B------:R-:W-:Y:S01]  /*0ac0*/  ISETP.GT.U32.AND P2, PT, R7, R0, PT ;  /* 0x000000000700720c */ /* 0x000fe20003f44070 */
[----:B--2---:R-:W2:-:S12]  /*0ad0*/  MUFU.RCP R3, R3 ;  /* 0x0000000300037308 */ /* 0x004e980000001000 */
[----:B------:R-:W-:Y:S02]  /*0ae0*/  @!P2 IMAD.IADD R0, R0, 0x1, -R7 ;  /* 0x000000010000a824 */ /* 0x000fe400078e0a07 */
[----:B------:R-:W-:Y:S01]  /*0af0*/  @!P2 VIADD R2, R2, 0x1 ;  /* 0x000000010202a836 */ /* 0x000fe20000000000 */
[----:B------:R-:W-:Y:S02]  /*0b00*/  ISETP.NE.AND P2, PT, R11, RZ, PT ;  /* 0x000000ff0b00720c */ /* 0x000fe40003f45270 */
[----:B------:R-:W-:Y:S01]  /*0b10*/  ISETP.GE.U32.AND P0, PT, R0, R7, PT ;  /* 0x000000070000720c */ /* 0x000fe20003f06070 */
[----:B--2---:R-:W-:Y:S01]  /*0b20*/  VIADD R4, R3, 0xffffffe ;  /* 0x0ffffffe03047836 */ /* 0x004fe20000000000 */
[----:B------:R-:W-:Y:S02]  /*0b30*/  LOP3.LUT R0, R6, R11, RZ, 0x3c, !PT ;  /* 0x0000000b06007212 */ /* 0x000fe400078e3cff */
[----:B------:R-:W-:Y:S01]  /*0b40*/  IABS R3, R61 ;  /* 0x0000003d00037213 */ /* 0x000fe20000000000 */
[----:B------:R2:W3:Y:S01]  /*0b50*/  F2I.FTZ.U32.TRUNC.NTZ R5, R4 ;  /* 0x0000000400057305 */ /* 0x0004e2000021f000 */
[----:B------:R-:W-:-:S07]  /*0b60*/  ISETP.GE.AND P3, PT, R0, RZ, PT ;  /* 0x000000ff0000720c */ /* 0x000fce0003f66270 */
[----:B------:R-:W-:Y:S02]  /*0b70*/  @P0 VIADD R2, R2, 0x1 ;  /* 0x0000000102020836 */ /* 0x000fe40000000000 */
[----:B--2---:R-:W-:Y:S02]  /*0b80*/  IMAD.MOV.U32 R4, RZ, RZ, RZ ;  /* 0x000000ffff047224 */ /* 0x004fe400078e00ff */
[----:B------:R-:W-:Y:S02]  /*0b90*/  IMAD.MOV.U32 R12, RZ, RZ, R2 ;  /* 0x000000ffff0c7224 */ /* 0x000fe400078e0002 */
[----:B-----5:R-:W-:Y:S02]  /*0ba0*/  IMAD.SHL.U32 R2, R38, 0x80, RZ ;  /* 0x0000008026027824 */ /* 0x020fe400078e00ff */
[----:B------:R-:W-:Y:S01]  /*0bb0*/  @!P3 IMAD.MOV R12, RZ, RZ, -R12 ;  /* 0x000000ffff0cb224 */ /* 0x000fe200078e0a0c */
[----:B------:R-:W-:Y:S01]  /*0bc0*/  @!P2 LOP3.LUT R12, RZ, R11, RZ, 0x33, !PT ;  /* 0x0000000bff0ca212 */ /* 0x000fe200078e33ff */
[----:B---3--:R-:W-:Y:S01]  /*0bd0*/  IMAD.MOV R9, RZ, RZ, -R5 ;  /* 0x000000ffff097224 */ /* 0x008fe200078e0a05 */
[----:B------:R-:W-:-:S03]  /*0be0*/  LOP3.LUT R7, R2, 0x80, RZ, 0xc0, !PT ;  /* 0x0000008002077812 */ /* 0x000fc600078ec0ff */
[----:B------:R-:W-:-:S04]  /*0bf0*/  IMAD.MOV R0, RZ, RZ, -R12 ;  /* 0x000000ffff007224 */ /* 0x000fc800078e0a0c */
[----:B------:R-:W-:Y:S02]  /*0c00*/  IMAD R0, R11, R0, R6 ;  /* 0x000000000b007224 */ /* 0x000fe400078e0206 */
[----:B------:R-:W2:Y:S01]  /*0c10*/  I2F.RP R6, R3 ;  /* 0x0000000300067306 */ /* 0x000ea20000209400 */
[----:B------:R-:W-:Y:S02]  /*0c20*/  IMAD R11, R38, 0x20, R39 ;  /* 0x00000020260b7824 */ /* 0x000fe400078e0227 */
[----:B------:R-:W-:Y:S01]  /*0c30*/  IMAD.IADD R0, R8, 0x1, R0 ;  /* 0x0000000108007824 */ /* 0x000fe200078e0200 */
[----:B------:R-:W-:-:S03]  /*0c40*/  LOP3.LUT R8, R34, 0x7f, RZ, 0xc0, !PT ;  /* 0x0000007f22087812 */ /* 0x000fc600078ec0ff */
[----:B------:R-:W-:Y:S01]  /*0c50*/  IMAD R7, R0, 0x100, R7 ;  /* 0x0000010000077824 */ /* 0x000fe200078e0207 */
[----:B------:R-:W-:-:S03]  /*0c60*/  MOV R0, 0x400 ;  /* 0x0000040000007802 */ /* 0x000fc60000000f00 */
[----:B------:R-:W-:Y:S01]  /*0c70*/  IMAD.IADD R2, R8, 0x1, R7 ;  /* 0x0000000108027824 */ /* 0x000fe200078e0207 */
[----:B------:R-:W-:Y:S01]  /*0c80*/  R2UR UR15, R0 ;  /* 0x00000000000f72ca */ /* 0x000fe200000e0000 */
[----:B------:R-:W-:Y:S01]  /*0c90*/  IMAD R7, R9, R10, RZ ;  /* 0x0000000a09077224 */ /* 0x000fe200078e02ff */
[----:B--2---:R-:W2:Y:S02]  /*0ca0*/  MUFU.RCP R6, R6 ;  /* 0x0000000600067308 */ /* 0x004ea40000001000 */
[----:B------:R-:W-:Y:S01]  /*0cb0*/  IABS R9, R2 ;  /* 0x0000000200097213 */ /* 0x000fe20000000000 */
[----:B------:R-:W-:Y:S01]  /*0cc0*/  IMAD.HI.U32 R4, R5, R7, R4 ;  /* 0x0000000705047227 */ /* 0x000fe200078e0004 */
[----:B------:R-:W-:-:S03]  /*0cd0*/  ISETP.GE.AND P3, PT, R2, RZ, PT ;  /* 0x000000ff0200720c */ /* 0x000fc60003f66270 */
[----:B------:R-:W-:Y:S02]  /*0ce0*/  IMAD.SHL.U32 R0, R12, 0x40, RZ ;  /* 0x000000400c007824 */ /* 0x000fe400078e00ff */
[----:B------:R-:W-:Y:S02]  /*0cf0*/  IMAD.HI.U32 R4, R4, R9, RZ ;  /* 0x0000000904047227 */ /* 0x000fe400078e00ff */
[----:B-1----:R-:W-:Y:S01]  /*0d00*/  ULEA UR15, UR4, UR15, 0x18 ;  /* 0x0000000f040f7291 */ /* 0x002fe2000f8ec0ff */
[----:B------:R-:W-:Y:S01]  /*0d10*/  LOP3.LUT R18, R0, 0x23, R11, 0xf8, !PT ;  /* 0x0000002300127812 */ /* 0x000fe200078ef80b */
[----:B------:R-:W-:Y:S01]  /*0d20*/  IMAD.MOV R4, RZ, RZ, -R4 ;  /* 0x000000ffff047224 */ /* 0x000fe200078e0a04 */
[----:B------:R-:W-:Y:S02]  /*0d30*/  UMOV UR4, 0x1 ;  /* 0x0000000100047882 */ /* 0x000fe40000000000 */
[----:B------:R-:W-:Y:S01]  /*0d40*/  IABS R52, R18 ;  /* 0x0000001200347213 */ /* 0x000fe20000000000 */
[----:B------:R-:W-:Y:S01]  /*0d50*/  IMAD R9, R10, R4, R9 ;  /* 0x000000040a097224 */ /* 0x000fe200078e0209 */
[----:B------:R-:W-:Y:S01]  /*0d60*/  LOP3.LUT R69, R18, 0x4, RZ, 0xfc, !PT ;  /* 0x0000000412457812 */ /* 0x000fe200078efcff */
[----:B--2---:R-:W-:Y:S01]  /*0d70*/  VIADD R7, R6, 0xffffffe ;  /* 0x0ffffffe06077836 */ /* 0x004fe20000000000 */
[----:B------:R-:W1:Y:S01]  /*0d80*/  LDC.64 R4, c[0x0][0x3a0] ;  /* 0x0000e800ff047b82 */ /* 0x000e620000000a00 */
[----:B------:R-:W2:Y:S01]  /*0d90*/  LDS R13, [UR15] ;  /* 0x0000000fff0d7984 */ /* 0x000ea20008000800 */
[----:B------:R-:W-:-:S02]  /*0da0*/  ISETP.GT.U32.AND P0, PT, R10, R9, PT ;  /* 0x000000090a00720c */ /* 0x000fc40003f04070 */
[C---:B------:R-:W-:Y:S01]  /*0db0*/  LOP3.LUT R67, R18.reuse, 0x8, RZ, 0xfc, !PT ;  /* 0x0000000812437812 */ /* 0x040fe200078efcff */
[----:B------:R-:W3:Y:S01]  /*0dc0*/  F2I.FTZ.U32.TRUNC.NTZ R7, R7 ;  /* 0x0000000700077305 */ /* 0x000ee2000021f000 */
[----:B------:R-:W-:Y:S02]  /*0dd0*/  LOP3.LUT R45, R18, 0xc, RZ, 0xfc, !PT ;  /* 0x0000000c122d7812 */ /* 0x000fe400078efcff */
[----:B------:R-:W-:Y:S02]  /*0de0*/  IABS R58, R69 ;  /* 0x00000045003a7213 */ /* 0x000fe40000000000 */
[----:B------:R-:W-:-:S05]  /*0df0*/  IABS R44, R67 ;  /* 0x00000043002c7213 */ /* 0x000fca0000000000 */
[----:B------:R-:W-:Y:S01]  /*0e00*/  @!P0 IMAD.IADD R9, R9, 0x1, -R10 ;  /* 0x0000000109098824 */ /* 0x000fe200078e0a0a */
[----:B------:R-:W-:Y:S01]  /*0e10*/  ISETP.NE.AND P0, PT, R60, RZ, PT ;  /* 0x000000ff3c00720c */ /* 0x000fe20003f05270 */
[----:B---3--:R-:W-:-:S03]  /*0e20*/  IMAD.MOV R6, RZ, RZ, -R7 ;  /* 0x000000ffff067224 */ /* 0x008fc600078e0a07 */
[----:B------:R-:W-:Y:S01]  /*0e30*/  ISETP.GT.U32.AND P2, PT, R10, R9, PT ;  /* 0x000000090a00720c */ /* 0x000fe20003f44070 */
[----:B------:R-:W-:Y:S02]  /*0e40*/  IMAD R19, R6, R3, RZ ;  /* 0x0000000306137224 */ /* 0x000fe400078e02ff */
[----:B------:R-:W-:Y:S02]  /*0e50*/  IMAD.MOV.U32 R6, RZ, RZ, RZ ;  /* 0x000000ffff067224 */ /* 0x000fe400078e00ff */
[----:B-1----:R-:W-:Y:S02]  /*0e60*/  VIADD R11, R4, 0xffffffeb ;  /* 0xffffffeb040b7836 */ /* 0x002fe40000000000 */
[----:B------:R-:W-:-:S04]  /*0e70*/  IMAD.HI.U32 R19, R7, R19, R6 ;  /* 0x0000001307137227 */ /* 0x000fc800078e0006 */
[----:B------:R-:W-:Y:S02]  /*0e80*/  IMAD.SHL.U32 R7, R39, 0x200000, RZ ;  /* 0x0020000027077824 */ /* 0x000fe400078e00ff */
[----:B------:R-:W-:-:S03]  /*0e90*/  IMAD.HI.U32 R6, R19, R52, RZ ;  /* 0x0000003413067227 */ /* 0x000fc600078e00ff */
[----:B------:R-:W-:Y:S01]  /*0ea0*/  LOP3.LUT R7, R7, 0x600000, RZ, 0xc0, !PT ;  /* 0x0060000007077812 */ /* 0x000fe200078ec0ff */
[----:B------:R-:W-:Y:S01]  /*0eb0*/  IMAD.MOV R6, RZ, RZ, -R6 ;  /* 0x000000ffff067224 */ /* 0x000fe200078e0a06 */
[----:B--2---:R-:W-:Y:S01]  /*0ec0*/  R2UR UR18, R13 ;  /* 0x000000000d1272ca */ /* 0x004fe200000e0000 */
[----:B------:R-:W-:Y:S01]  /*0ed0*/  @!P2 IMAD.IADD R9, R9, 0x1, -R10 ;  /* 0x000000010909a824 */ /* 0x000fe200078e0a0a */
[----:B------:R-:W-:Y:S01]  /*0ee0*/  R2UR UR10, R7 ;  /* 0x00000000070a72ca */ /* 0x000fe200000e0000 */
[----:B------:R-:W-:Y:S01]  /*0ef0*/  VIADD R7, R4, 0xfffffff0 ;  /* 0xfffffff004077836 */ /* 0x000fe20000000000 */
[----:B------:R-:W-:Y:S01]  /*0f00*/  ISETP.NE.U32.AND P2, PT, R8, RZ, PT ;  /* 0x000000ff0800720c */ /* 0x000fe20003f45070 */
[----:B------:R-:W-:Y:S02]  /*0f10*/  IMAD R52, R3, R6, R52 ;  /* 0x0000000603347224 */ /* 0x000fe400078e0234 */
[----:B------:R-:W-:Y:S01]  /*0f20*/  VIADD R6, R4, 0xfffffffe ;  /* 0xfffffffe04067836 */ /* 0x000fe20000000000 */
[----:B------:R-:W-:Y:S01]  /*0f30*/  ISETP.GE.U32.AND P4, PT, R7, 0x7fffffd1, PT ;  /* 0x7fffffd10700780c */ /* 0x000fe20003f86070 */
[----:B------:R-:W-:-:S02]  /*0f40*/  IMAD.MOV.U32 R24, RZ, RZ, R9 ;  /* 0x000000ffff187224 */ /* 0x000fc400078e0009 */
[----:B------:R-:W-:Y:S01]  /*0f50*/  VIADD R7, R4, 0xffffffed ;  /* 0xffffffed04077836 */ /* 0x000fe20000000000 */
[----:B------:R-:W-:Y:S01]  /*0f60*/  ISETP.GE.U32.AND P5, PT, R6, 0x7fffffdf, PT ;  /* 0x7fffffdf0600780c */ /* 0x000fe20003fa6070 */
[C---:B------:R-:W-:Y:S02]  /*0f70*/  VIADD R8, R4.reuse, 0xffffffec ;  /* 0xffffffec04087836 */ /* 0x040fe40000000000 */
[----:B------:R-:W-:Y:S01]  /*0f80*/  @!P3 IMAD.MOV R24, RZ, RZ, -R24 ;  /* 0x000000ffff18b224 */ /* 0x000fe200078e0a18 */
[----:B------:R-:W-:Y:S01]  /*0f90*/  @!P0 LOP3.LUT R24, RZ, R60, RZ, 0x33, !PT ;  /* 0x0000003cff188212 */ /* 0x000fe200078e33ff */
[C---:B------:R-:W-:Y:S01]  /*0fa0*/  VIADD R6, R4.reuse, 0xffffffee ;  /* 0xffffffee04067836 */ /* 0x040fe20000000000 */
[----:B------:R-:W-:Y:S01]  /*0fb0*/  ISETP.GE.U32.AND P6, PT, R7, 0x7fffffce, PT ;  /* 0x7fffffce0700780c */ /* 0x000fe20003fc6070 */
[----:B------:R-:W-:Y:S01]  /*0fc0*/  VIADD R7, R4, 0xffffffef ;  /* 0xffffffef04077836 */ /* 0x000fe20000000000 */
[----:B------:R-:W-:Y:S01]  /*0fd0*/  ISETP.GE.U32.AND P0, PT, R8, 0x7fffffcd, PT ;  /* 0x7fffffcd0800780c */ /* 0x000fe20003f06070 */
[----:B------:R-:W-:Y:S01]  /*0fe0*/  VIADD R10, R4, 0xffffffea ;  /* 0xffffffea040a7836 */ /* 0x000fe20000000000 */
[----:B------:R-:W-:Y:S01]  /*0ff0*/  ISETP.GE.U32.AND P3, PT, R6, 0x7fffffcf, PT ;  /* 0x7fffffcf0600780c */ /* 0x000fe20003f66070 */
[C---:B------:R-:W-:Y:S01]  /*1000*/  VIADD R6, R4.reuse, 0xffffffe8 ;  /* 0xffffffe804067836 */ /* 0x040fe20000000000 */
[----:B------:R-:W-:Y:S01]  /*1010*/  SEL R8, RZ, 0x1, P0 ;  /* 0x00000001ff087807 */ /* 0x000fe20000000000 */
[C---:B------:R-:W-:Y:S01]  /*1020*/  VIADD R14, R4.reuse, 0xffffffe6 ;  /* 0xffffffe6040e7836 */ /* 0x040fe20000000000 */
[----:B------:R-:W-:Y:S01]  /*1030*/  BAR.SYNC.DEFER_BLOCKING 0x0 ;  /* 0x0000000000007b1d */ /* 0x000fe20000010000 */
[----:B------:R-:W-:Y:S01]  /*1040*/  ISETP.GE.U32.AND P0, PT, R7, 0x7fffffd0, PT ;  /* 0x7fffffd00700780c */ /* 0x000fe20003f06070 */
[C---:B------:R-:W-:Y:S01]  /*1050*/  VIADD R7, R4.reuse, 0xffffffe9 ;  /* 0xffffffe904077836 */ /* 0x040fe20000000000 */
[----:B------:R-:W-:Y:S01]  /*1060*/  SEL R9, RZ, 0x1fffe, P6 ;  /* 0x0001fffeff097807 */ /* 0x000fe20003000000 */
[----:B------:R-:W-:Y:S01]  /*1070*/  VIADD R15, R4, 0xffffffe7 ;  /* 0xffffffe7040f7836 */ /* 0x000fe20000000000 */
[----:B------:R-:W-:Y:S01]  /*1080*/  ISETP.GE.U32.AND P6, PT, R6, 0x7fffffc9, PT ;  /* 0x7fffffc90600780c */ /* 0x000fe20003fc6070 */
[C---:B------:R-:W-:Y:S01]  /*1090*/  VIADD R35, R4.reuse, 0xffffffe0 ;  /* 0xffffffe004237836 */ /* 0x040fe20000000000 */
[----:B------:R-:W-:Y:S01]  /*10a0*/  SEL R6, RZ, 0x4, P3 ;  /* 0x00000004ff067807 */ /* 0x000fe20001800000 */
[C---:B------:R-:W-:Y:S01]  /*10b0*/  VIADD R20, R4.reuse, 0xfffffffd ;  /* 0xfffffffd04147836 */ /* 0x040fe20000000000 */
[----:B------:R-:W-:Y:S01]  /*10c0*/  ISETP.GE.U32.AND P3, PT, R7, 0x7fffffca, PT ;  /* 0x7fffffca0700780c */ /* 0x000fe20003f66070 */
[----:B------:R-:W-:Y:S01]  /*10d0*/  VIADD R21, R4, 0xffffffe3 ;  /* 0xffffffe304157836 */ /* 0x000fe20000000000 */
[----:B------:R-:W-:Y:S01]  /*10e0*/  SEL R7, RZ, 0x7fff8, P0 ;  /* 0x0007fff8ff077807 */ /* 0x000fe20000000000 */
[----:B------:R-:W-:Y:S01]  /*10f0*/  IMAD.IADD R8, R8, 0x1, R9 ;  /* 0x0000000108087824 */ /* 0x000fe200078e0209 */
[----:B------:R-:W-:Y:S01]  /*1100*/  ISETP.GE.U32.AND P0, PT, R10, 0x7fffffcb, PT ;  /* 0x7fffffcb0a00780c */ /* 0x000fe20003f06070 */
[----:B------:R-:W-:Y:S01]  /*1110*/  VIADD R10, R4, 0xffffffe4 ;  /* 0xffffffe4040a7836 */ /* 0x000fe20000000000 */
[----:B------:R-:W-:Y:S01]  /*1120*/  SEL R12, RZ, 0x1, P6 ;  /* 0x00000001ff0c7807 */ /* 0x000fe20003000000 */
[----:B------:R-:W-:Y:S01]  /*1130*/  IMAD R37, R24, R5, RZ ;  /* 0x0000000518257224 */ /* 0x000fe200078e02ff */
[----:B------:R-:W-:Y:S01]  /*1140*/  ISETP.GE.U32.AND P6, PT, R11, 0x7fffffcc, PT ;  /* 0x7fffffcc0b00780c */ /* 0x000fe20003fc6070 */
[----:B------:R-:W-:Y:S01]  /*1150*/  VIADD R11, R4, 0xffffffe5 ;  /* 0xffffffe5040b7836 */ /* 0x000fe20000000000 */
[----:B------:R-:W-:-:S02]  /*1160*/  SEL R13, RZ, 0x1fffe, P3 ;  /* 0x0001fffeff0d7807 */ /* 0x000fc40001800000 */
[----:B------:R-:W-:Y:S02]  /*1170*/  ISETP.GE.U32.AND P3, PT, R10, 0x7fffffc5, PT ;  /* 0x7fffffc50a00780c */ /* 0x000fe40003f66070 */
[----:B------:R-:W-:Y:S01]  /*1180*/  SEL R10, RZ, 0x4, P0 ;  /* 0x00000004ff0a7807 */ /* 0x000fe20000000000 */
[----:B------:R-:W-:Y:S01]  /*1190*/  IMAD.IADD R12, R12, 0x1, R13 ;  /* 0x000000010c0c7824 */ /* 0x000fe200078e020d */
[----:B------:R-:W-:Y:S02]  /*11a0*/  ISETP.GE.U32.AND P0, PT, R11, 0x7fffffc6, PT ;  /* 0x7fffffc60b00780c */ /* 0x000fe40003f06070 */
[----:B------:R-:W-:Y:S02]  /*11b0*/  SEL R11, RZ, 0x7fff8, P6 ;  /* 0x0007fff8ff0b7807 */ /* 0x000fe40003000000 */
[----:B------:R-:W-:Y:S01]  /*11c0*/  ISETP.GE.U32.AND P6, PT, R14, 0x7fffffc7, PT ;  /* 0x7fffffc70e00780c */ /* 0x000fe20003fc6070 */
[----:B------:R-:W-:Y:S01]  /*11d0*/  VIADD R14, R4, 0xffffffe1 ;  /* 0xffffffe1040e7836 */ /* 0x000fe20000000000 */
[----:B------:R-:W-:-:S02]  /*11e0*/  SEL R16, RZ, 0x1, P3 ;  /* 0x00000001ff107807 */ /* 0x000fc40001800000 */
[----:B------:R-:W-:Y:S01]  /*11f0*/  ISETP.GE.U32.AND P3, PT, R15, 0x7fffffc8, PT ;  /* 0x7fffffc80f00780c */ /* 0x000fe20003f66070 */
[----:B------:R-:W-:Y:S01]  /*1200*/  VIADD R15, R4, 0xffffffe2 ;  /* 0xffffffe2040f7836 */ /* 0x000fe20000000000 */
[----:B------:R-:W-:Y:S02]  /*1210*/  SEL R17, RZ, 0x1fffe, P0 ;  /* 0x0001fffeff117807 */ /* 0x000fe40000000000 */
[----:B------:R-:W-:Y:S02]  /*1220*/  ISETP.GE.U32.AND P0, PT, R14, 0x7fffffc2, PT ;  /* 0x7fffffc20e00780c */ /* 0x000fe40003f06070 */
[----:B------:R-:W-:Y:S01]  /*1230*/  SEL R14, RZ, 0x4, P6 ;  /* 0x00000004ff0e7807 */ /* 0x000fe20003000000 */
[----:B------:R-:W-:Y:S01]  /*1240*/  IMAD.IADD R16, R16, 0x1, R17 ;  /* 0x0000000110107824 */ /* 0x000fe200078e0211 */
[----:B------:R-:W-:Y:S02]  /*1250*/  ISETP.GE.U32.AND P6, PT, R15, 0x7fffffc3, PT ;  /* 0x7fffffc30f00780c */ /* 0x000fe40003fc6070 */
[----:B------:R-:W-:-:S02]  /*1260*/  SEL R15, RZ, 0x7fff8, P3 ;  /* 0x0007fff8ff0f7807 */ /* 0x000fc40001800000 */
[----:B------:R-:W-:Y:S02]  /*1270*/  ISETP.GE.U32.AND P3, PT, R35, 0x7fffffc1, PT ;  /* 0x7fffffc12300780c */ /* 0x000fe40003f66070 */
[----:B------:R-:W-:Y:S02]  /*1280*/  SEL R22, RZ, 0x1fffe, P0 ;  /* 0x0001fffeff167807 */ /* 0x000fe40000000000 */
[----:B------:R-:W-:Y:S02]  /*1290*/  ISETP.GE.U32.AND P0, PT, R20, 0x7fffffde, PT ;  /* 0x7fffffde1400780c */ /* 0x000fe40003f06070 */
[----:B------:R-:W-:Y:S02]  /*12a0*/  SEL R20, RZ, 0x4, P6 ;  /* 0x00000004ff147807 */ /* 0x000fe40003000000 */
[----:B------:R-:W-:Y:S02]  /*12b0*/  ISETP.GE.U32.AND P6, PT, R21, 0x7fffffc4, PT ;  /* 0x7fffffc41500780c */ /* 0x000fe40003fc6070 */
[----:B------:R-:W-:-:S02]  /*12c0*/  SEL R21, RZ, 0x1, P3 ;  /* 0x00000001ff157807 */ /* 0x000fc40001800000 */
[----:B------:R-:W-:Y:S02]  /*12d0*/  SEL R13, RZ, 0x7fff8, P6 ;  /* 0x0007fff8ff0d7807 */ /* 0x000fe40003000000 */
[----:B------:R-:W-:Y:S01]  /*12e0*/  LOP3.LUT R12, R12, 0x3, RZ, 0xc0, !PT ;  /* 0x000000030c0c7812 */ /* 0x000fe200078ec0ff */
[----:B------:R-:W-:Y:S01]  /*12f0*/  IMAD.IADD R21, R21, 0x1, R22 ;  /* 0x0000000115157824 */ /* 0x000fe200078e0216 */
[----:B------:R-:W-:Y:S02]  /*1300*/  LOP3.LUT R16, R16, 0x3, RZ, 0xc0, !PT ;  /* 0x0000000310107812 */ /* 0x000fe400078ec0ff */
[----:B------:R-:W-:Y:S02]  /*1310*/  IADD3 R10, PT, PT, R12, R11, R10 ;  /* 0x0000000b0c0a7210 */ /* 0x000fe40007ffe00a */
[----:B------:R-:W-:Y:S02]  /*1320*/  LOP3.LUT R21, R21, 0x3, RZ, 0xc0, !PT ;  /* 0x0000000315157812 */ /* 0x000fe400078ec0ff */
[----:B------:R-:W-:Y:S01]  /*1330*/  LOP3.LUT R8, R8, 0x3, RZ, 0xc0, !PT ;  /* 0x0000000308087812 */ /* 0x000fe200078ec0ff */
[----:B------:R-:W-:Y:S01]  /*1340*/  IMAD.SHL.U32 R10, R10, 0x100, RZ ;  /* 0x000001000a0a7824 */ /* 0x000fe200078e00ff */
[----:B------:R-:W-:-:S02]  /*1350*/  IADD3 R13, PT, PT, R21, R13, R20 ;  /* 0x0000000d150d7210 */ /* 0x000fc40007ffe014 */
[----:B------:R-:W-:Y:S02]  /*1360*/  IADD3 R14, PT, PT, R16, R15, R14 ;  /* 0x0000000f100e7210 */ /* 0x000fe40007ffe00e */
[----:B------:R-:W-:Y:S02]  /*1370*/  LOP3.LUT R13, R13, 0xf, RZ, 0xc0, !PT ;  /* 0x0000000f0d0d7812 */ /* 0x000fe400078ec0ff */
[----:B------:R-:W-:Y:S02]  /*1380*/  IABS R20, R45 ;  /* 0x0000002d00147213 */ /* 0x000fe40000000000 */
[----:B------:R-:W-:Y:S01]  /*1390*/  IADD3 R9, PT, PT, R8, R7, R6 ;  /* 0x0000000708097210 */ /* 0x000fe20007ffe006 */
[----:B------:R-:W-:Y:S01]  /*13a0*/  IMAD R13, R14, 0x10, R13 ;  /* 0x000000100e0d7824 */ /* 0x000fe200078e020d */
[----:B------:R-:W-:Y:S01]  /*13b0*/  LOP3.LUT R10, R10, 0xf00, RZ, 0xe2, !PT ;  /* 0x00000f000a0a7812 */ /* 0x000fe200078ee2ff */
[----:B------:R-:W-:-:S04]  /*13c0*/  IMAD.HI.U32 R6, R19, R58, RZ ;  /* 0x0000003a13067227 */ /* 0x000fc800078e00ff */
[----:B------:R-:W-:-:S04]  /*13d0*/  IMAD.HI.U32 R7, R19, R44, RZ ;  /* 0x0000002c13077227 */ /* 0x000fc800078e00ff */
[----:B------:R-:W-:-:S04]  /*13e0*/  IMAD.HI.U32 R8, R19, R20, RZ ;  /* 0x0000001413087227 */ /* 0x000fc800078e00ff */
[----:B------:R-:W-:Y:S01]  /*13f0*/  IMAD.MOV R11, RZ, RZ, -R6 ;  /* 0x000000ffff0b7224 */ /* 0x000fe200078e0a06 */
[----:B------:R-:W-:Y:S01]  /*1400*/  LOP3.LUT R6, R13, 0xff, RZ, 0xc0, !PT ;  /* 0x000000ff0d067812 */ /* 0x000fe200078ec0ff */
[----:B------:R-:W-:Y:S02]  /*1410*/  IMAD.MOV R7, RZ, RZ, -R7 ;  /* 0x000000ffff077224 */ /* 0x000fe400078e0a07 */
[----:B------:R-:W-:Y:S02]  /*1420*/  IMAD.MOV R8, RZ, RZ, -R8 ;  /* 0x000000ffff087224 */ /* 0x000fe400078e0a08 */
[----:B------:R-:W-:Y:S02]  /*1430*/  IMAD R9, R9, 0x1000, R10 ;  /* 0x0000100009097824 */ /* 0x000fe400078e020a */
[C---:B------:R-:W-:Y:S02]  /*1440*/  IMAD R58, R3.reuse, R11, R58 ;  /* 0x0000000b033a7224 */ /* 0x040fe400078e023a */
[----:B------:R-:W-:-:S02]  /*1450*/  IMAD R44, R3, R7, R44 ;  /* 0x00000007032c7224 */ /* 0x000fc400078e022c */
[----:B------:R-:W-:Y:S02]  /*1460*/  IMAD R20, R3, R8, R20 ;  /* 0x0000000803147224 */ /* 0x000fe400078e0214 */
[----:B------:R-:W-:Y:S01]  /*1470*/  IMAD.IADD R46, R9, 0x1, R6 ;  /* 0x00000001092e7824 */ /* 0x000fe200078e0206 */
[----:B0-----:R-:W-:Y:S06]  /*1480*/  @P1 BRA `(.L_x_11) ;  /* 0x0000000000181947 */ /* 0x001fec0003800000 */
[----:B------:R-:W-:Y:S01]  /*1490*/  ELECT P6, URZ, PT ;  /* 0x0000000000ff782f */ /* 0x000fe200038c0000 */
[----:B------:R-:W-:Y:S01]  /*14a0*/  IMAD.MOV.U32 R5, RZ, RZ, 0x1 ;  /* 0x00000001ff057424 */ /* 0x000fe200078e00ff */
[----:B------:R-:W-:Y:S11]  /*14b0*/  UVIRTCOUNT.DEALLOC.SMPOOL 0x80 ;  /* 0x000000800000784c */ /* 0x000ff60000000000 */
[----:B------:R-:W-:-:S04]  /*14c0*/  @P6 MOV R7, 0x40 ;  /* 0x0000004000076802 */ /* 0x000fc80000000f00 */
[----:B------:R-:W-:-:S05]  /*14d0*/  @P6 LEA R6, R38, R7, 0x18 ;  /* 0x0000000726066211 */ /* 0x000fca00078ec0ff */
[----:B------:R0:W-:Y:S02]  /*14e0*/  @P6 STS.U8 [R6], R5 ;  /* 0x0000000506006388 */ /* 0x0001e40000000000 */
.L_x_11:
[----:B------:R-:W-:Y:S01]  /*14f0*/  UIADD3 UR10, UPT, UPT, UR18, UR10, URZ ;  /* 0x0000000a120a7290 */ /* 0x000fe2000fffe0ff */
[----:B------:R-:W-:Y:S01]  /*1500*/  IMAD.SHL.U32 R36, R37, 0x2, RZ ;  /* 0x0000000225247824 */ /* 0x000fe200078e00ff */
[----:B------:R-:W-:Y:S01]  /*1510*/  VOTEU.ALL UP0, P2 ;  /* 0x0000000000ff7886 */ /* 0x000fe20001000000 */
[----:B------:R-:W-:Y:S01]  /*1520*/  UIADD3 UR8, UPT, UPT, UR15, 0x1000, URZ ;  /* 0x000010000f087890 */ /* 0x000fe2000fffe0ff */
[----:B------:R-:W-:Y:S01]  /*1530*/  IMAD R9, R72, 0x1e, RZ ;  /* 0x0000001e48097824 */ /* 0x000fe200078e02ff */
[----:B------:R-:W-:Y:S01]  /*1540*/  VOTEU.ALL UP1, P2 ;  /* 0x0000000000ff7886 */ /* 0x000fe20001020000 */
[----:B------:R-:W-:Y:S01]  /*1550*/  IADD3 R10, P6, PT, R36, UR20, RZ ;  /* 0x00000014240a7c10 */ /* 0x000fe2000ffde0ff */
[----:B0-----:R-:W-:Y:S01]  /*1560*/  IMAD R5, R72, 0xf, RZ ;  /* 0x0000000f48057824 */ /* 0x001fe200078e02ff */
[----:B------:R-:W-:-:S04]  /*1570*/  @!UP0 UIADD3 UR6, UPT, UPT, -UR4, 0x100000, URZ ;  /* 0x0010000004068890 */ /* 0x000fc8000fffe1ff */
[----:B------:R-:W-:Y:S02]  /*1580*/  @!UP0 USHF.L.U32 UR7, UR6, 0xb, URZ ;  /* 0x0000000b06078899 */ /* 0x000fe400080006ff */
[----:B------:R-:W-:Y:S01]  /*1590*/  @!UP0 USHF.L.U32 UR6, UR6, 0x1, URZ ;  /* 0x0000000106068899 */ /* 0x000fe200080006ff */
[----:B------:R-:W-:Y:S01]  /*15a0*/  STTM.x64 tmem[UR10], RZ ;  /* 0x000000ff000079ed */ /* 0x000fe2000834000a */
[----:B------:R-:W0:Y:S01]  /*15b0*/  FENCE.VIEW.ASYNC.T ;  /* 0x00000000000073c6 */ /* 0x000e220000000200 */
[----:B------:R-:W-:Y:S01]  /*15c0*/  UMOV UR11, UR8 ;  /* 0x00000008000b7c82 */ /* 0x000fe20008000000 */
[----:B0-----:R-:W-:Y:S01]  /*15d0*/  BAR.SYNC.DEFER_BLOCKING 0x0 ;  /* 0x0000000000007b1d */ /* 0x001fe20000010000 */
[----:B------:R-:W-:Y:S01]  /*15e0*/  LEA.HI.X.SX32 R11, R37, UR21, 0x1, P6 ;  /* 0x00000015250b7c11 */ /* 0x000fe2000b0f0eff */
[----:B------:R-:W-:Y:S01]  /*15f0*/  IMAD.SHL.U32 R33, R72, 0x2, RZ ;  /* 0x0000000248217824 */ /* 0x000fe200078e00ff */
[----:B------:R-:W-:Y:S02]  /*1600*/  IADD3 R14, P6, PT, R9, R10, RZ ;  /* 0x0000000a090e7210 */ /* 0x000fe40007fde0ff */
[----:B------:R-:W-:Y:S01]  /*1610*/  PRMT R40, RZ, 0x7610, R40 ;  /* 0x00007610ff287816 */ /* 0x000fe20000000028 */
[----:B------:R-:W-:Y:S01]  /*1620*/  VIADD R8, R4, 0xfffffffb ;  /* 0xfffffffb04087836 */ /* 0x000fe20000000000 */
[----:B------:R-:W-:-:S02]  /*1630*/  LEA.HI.X.SX32 R15, R5, R11, 0x1, P6 ;  /* 0x0000000b050f7211 */ /* 0x000fc400030f0eff */
[----:B------:R-:W-:Y:S02]  /*1640*/  LOP3.LUT R46, R46, 0xffff, RZ, 0xc0, !PT ;  /* 0x0000ffff2e2e7812 */ /* 0x000fe400078ec0ff */
[----:B------:R-:W-:Y:S01]  /*1650*/  PRMT R43, RZ, 0x7610, R43 ;  /* 0x00007610ff2b7816 */ /* 0x000fe2000000002b */
[C---:B------:R-:W-:Y:S01]  /*1660*/  IMAD R17, R72.reuse, 0x22, RZ ;  /* 0x0000002248117824 */ /* 0x040fe200078e02ff */
[----:B------:R-:W-:Y:S02]  /*1670*/  IADD3 R6, P6, PT, R33, R10, RZ ;  /* 0x0000000a21067210 */ /* 0x000fe40007fde0ff */
[----:B------:R-:W-:Y:S01]  /*1680*/  PRMT R41, RZ, 0x7610, R41 ;  /* 0x00007610ff297816 */ /* 0x000fe20000000029 */
[C---:B------:R-:W-:Y:S01]  /*1690*/  IMAD.SHL.U32 R32, R72.reuse, 0x4, RZ ;  /* 0x0000000448207824 */ /* 0x040fe200078e00ff */
[----:B------:R-:W-:Y:S01]  /*16a0*/  PRMT R42, RZ, 0x7610, R42 ;  /* 0x00007610ff2a7816 */ /* 0x000fe2000000002a */
[C---:B------:R-:W-:Y:S02]  /*16b0*/  IMAD R31, R72.reuse, 0x9, RZ ;  /* 0x00000009481f7824 */ /* 0x040fe400078e02ff */
[----:B------:R-:W-:Y:S01]  /*16c0*/  IMAD R21, R72, 0x24, RZ ;  /* 0x0000002448157824 */ /* 0x000fe200078e02ff */
[----:B------:R-:W-:-:S02]  /*16d0*/  PRMT R48, RZ, 0x7610, R48 ;  /* 0x00007610ff307816 */ /* 0x000fc40000000030 */
[----:B------:R-:W-:Y:S01]  /*16e0*/  PRMT R47, RZ, 0x7610, R47 ;  /* 0x00007610ff2f7816 */ /* 0x000fe2000000002f */
[----:B------:R-:W0:Y:S02]  /*16f0*/  FENCE.VIEW.ASYNC.S ;  /* 0x00000000000073c6 */ /* 0x000e240000000000 */
[----:B0-----:R0:W1:Y:S02]  /*1700*/  @!UP1 SYNCS.EXCH.64 URZ, [UR11], UR6 ;  /* 0x000000060bff95b2 */ /* 0x0010640008000100 */
[----:B-1----:R-:W-:Y:S01]  /*1710*/  BAR.SYNC.DEFER_BLOCKING 0x0 ;  /* 0x0000000000007b1d */ /* 0x002fe20000010000 */
[----:B------:R-:W-:Y:S02]  /*1720*/  PRMT R5, RZ, 0x7610, R5 ;  /* 0x00007610ff057816 */ /* 0x000fe40000000005 */
[C---:B------:R-:W-:Y:S02]  /*1730*/  LEA.HI.X.SX32 R7, R72.reuse, R11, 0x1, P6 ;  /* 0x0000000b48077211 */ /* 0x040fe400030f0eff */
[C---:B------:R-:W-:Y:S01]  /*1740*/  LEA R12, P6, R72.reuse, R10, 0x2 ;  /* 0x0000000a480c7211 */ /* 0x040fe200078c10ff */
[----:B------:R-:W-:Y:S01]  /*1750*/  IMAD.SHL.U32 R30, R72, 0x8, RZ ;  /* 0x00000008481e7824 */ /* 0x000fe200078e00ff */
[----:B------:R-:W-:-:S02]  /*1760*/  PRMT R49, RZ, 0x7610, R49 ;  /* 0x00007610ff317816 */ /* 0x000fc40000000031 */
[----:B------:R-:W-:Y:S01]  /*1770*/  PRMT R54, RZ, 0x7610, R54 ;  /* 0x00007610ff367816 */ /* 0x000fe20000000036 */
[C---:B------:R-:W-:Y:S01]  /*1780*/  IMAD R29, R72.reuse, 0xa, RZ ;  /* 0x0000000a481d7824 */ /* 0x040fe200078e02ff */
[----:B------:R-:W-:Y:S02]  /*1790*/  LEA.HI.X.SX32 R13, R33, R11, 0x1, P6 ;  /* 0x0000000b210d7211 */ /* 0x000fe400030f0eff */
[----:B------:R-:W-:Y:S01]  /*17a0*/  PRMT R50, RZ, 0x7610, R50 ;  /* 0x00007610ff327816 */ /* 0x000fe20000000032 */
[C---:B------:R-:W-:Y:S01]  /*17b0*/  IMAD R28, R72.reuse, 0x5, RZ ;  /* 0x00000005481c7824 */ /* 0x040fe200078e02ff */
[----:B------:R-:W-:Y:S02]  /*17c0*/  PRMT R55, RZ, 0x7610, R55 ;  /* 0x00007610ff377816 */ /* 0x000fe40000000037 */
[----:B------:R-:W-:Y:S02]  /*17d0*/  PRMT R51, RZ, 0x7610, R51 ;  /* 0x00007610ff337816 */ /* 0x000fe40000000033 */
[----:B------:R-:W-:Y:S01]  /*17e0*/  PRMT R53, RZ, 0x7610, R53 ;  /* 0x00007610ff357816 */ /* 0x000fe20000000035 */
[----:B------:R-:W-:Y:S01]  /*17f0*/  IMAD R27, R72, 0xb, RZ ;  /* 0x0000000b481b7824 */ /* 0x000fe200078e02ff */
[----:B------:R-:W-:-:S02]  /*1800*/  PRMT R56, RZ, 0x7610, R56 ;  /* 0x00007610ff387816 */ /* 0x000fc40000000038 */
[----:B------:R-:W-:Y:S01]  /*1810*/  PRMT R60, RZ, 0x7610, R60 ;  /* 0x00007610ff3c7816 */ /* 0x000fe2000000003c */
[----:B------:R1:W5:Y:S01]  /*1820*/  @!P4 LDG.E.U16 R40, desc[UR16][R14.64] ;  /* 0x000000100e28c981 */ /* 0x000362000c1e1500 */
[----:B------:R-:W-:Y:S01]  /*1830*/  ISETP.GE.U32.AND P4, PT, R8, 0x7fffffdc, PT ;  /* 0x7fffffdc0800780c */ /* 0x000fe20003f86070 */
[C---:B------:R-:W-:Y:S01]  /*1840*/  IMAD R23, R72.reuse, 0x2e, RZ ;  /* 0x0000002e48177824 */ /* 0x040fe200078e02ff */
[--C-:B------:R-:W-:Y:S01]  /*1850*/  SHF.R.U32.HI R8, RZ, 0xf, R46.reuse ;  /* 0x0000000fff087819 */ /* 0x100fe2000001162e */
[----:B------:R2:W5:Y:S01]  /*1860*/  @!P5 LDG.E.U16 R5, desc[UR16][R6.64] ;  /* 0x000000100605d981 */ /* 0x000562000c1e1500 */
[----:B------:R-:W-:Y:S01]  /*1870*/  PRMT R57, RZ, 0x7610, R57 ;  /* 0x00007610ff397816 */ /* 0x000fe20000000039 */
[----:B------:R-:W-:Y:S01]  /*1880*/  IMAD R26, R72, 0x6, RZ ;  /* 0x00000006481a7824 */ /* 0x000fe200078e02ff */
[----:B------:R-:W-:Y:S01]  /*1890*/  LOP3.LUT P5, RZ, R8, 0x1, RZ, 0xc0, !PT ;  /* 0x0000000108ff7812 */ /* 0x000fe200078ac0ff */
[----:B------:R3:W5:Y:S01]  /*18a0*/  @!P0 LDG.E.U16 R43, desc[UR16][R12.64] ;  /* 0x000000100c2b8981 */ /* 0x000762000c1e1500 */
[----:B------:R-:W-:Y:S01]  /*18b0*/  SHF.R.U32.HI R8, RZ, 0xe, R46 ;  /* 0x0000000eff087819 */ /* 0x000fe2000001162e */
[C---:B-1----:R-:W-:Y:S01]  /*18c0*/  IMAD.SHL.U32 R15, R72.reuse, 0x10, RZ ;  /* 0x00000010480f7824 */ /* 0x042fe200078e00ff */
[CC--:B------:R-:W-:Y:S01]  /*18d0*/  LEA R14, P6, R72.reuse, R10.reuse, 0x5 ;  /* 0x0000000a480e7211 */ /* 0x0c0fe200078c28ff */
[----:B------:R-:W-:Y:S01]  /*18e0*/  IMAD R25, R72, 0x3, RZ ;  /* 0x0000000348197824 */ /* 0x000fe200078e02ff */
[----:B------:R-:W-:Y:S01]  /*18f0*/  LOP3.LUT P0, RZ, R8, 0x1, RZ, 0xc0, !PT ;  /* 0x0000000108ff7812 */ /* 0x000fe2000780c0ff */
[----:B--2---:R-:W-:Y:S01]  /*1900*/  IMAD R7, R72, 0x11, RZ ;  /* 0x0000001148077824 */ /* 0x004fe200078e02ff */
[-C--:B------:R-:W-:Y:S01]  /*1910*/  LEA.HI.X.SX32 R15, R15, R11.reuse, 0x1, P6 ;  /* 0x0000000b0f0f7211 */ /* 0x080fe200030f0eff */
[----:B------:R-:W-:Y:S01]  /*1920*/  VIADD R6, R4, 0xfffffff6 ;  /* 0xfffffff604067836 */ /* 0x000fe20000000000 */
[----:B------:R-:W-:Y:S01]  /*1930*/  IADD3 R16, P6, PT, R17, R10, RZ ;  /* 0x0000000a11107210 */ /* 0x000fe20007fde0ff */
[C---:B---3--:R-:W-:Y:S01]  /*1940*/  IMAD R13, R72.reuse, 0x12, RZ ;  /* 0x00000012480d7824 */ /* 0x048fe200078e02ff */
[----:B------:R-:W-:Y:S01]  /*1950*/  PRMT R62, RZ, 0x7610, R62 ;  /* 0x00007610ff3e7816 */ /* 0x000fe2000000003e */
[----:B------:R1:W5:Y:S01]  /*1960*/  @P5 LDG.E.U16 R41, desc[UR16][R14.64] ;  /* 0x000000100e295981 */ /* 0x000362000c1e1500 */
[----:B------:R-:W-:Y:S01]  /*1970*/  LEA.HI.X.SX32 R17, R7, R11, 0x1, P6 ;  /* 0x0000000b07117211 */ /* 0x000fe200030f0eff */
[----:B------:R-:W-:Y:S01]  /*1980*/  IMAD R24, R72, 0xc, RZ ;  /* 0x0000000c48187824 */ /* 0x000fe200078e02ff */
[----:B------:R-:W-:-:S02]  /*1990*/  ISETP.GE.U32.AND P5, PT, R6, 0x7fffffd7, PT ;  /* 0x7fffffd70600780c */ /* 0x000fc40003fa6070 */
[----:B------:R-:W-:Y:S01]  /*19a0*/  PRMT R64, RZ, 0x7610, R64 ;  /* 0x00007610ff407816 */ /* 0x000fe20000000040 */
[----:B------:R2:W5:Y:S01]  /*19b0*/  @P0 LDG.E.U16 R42, desc[UR16][R16.64] ;  /* 0x00000010102a0981 */ /* 0x000562000c1e1500 */
[C---:B------:R-:W-:Y:S02]  /*19c0*/  LEA R6, P6, R72.reuse, R10, 0x3 ;  /* 0x0000000a48067211 */ /* 0x040fe400078c18ff */
[----:B------:R-:W-:Y:S02]  /*19d0*/  PRMT R65, RZ, 0x7610, R65 ;  /* 0x00007610ff417816 */ /* 0x000fe40000000041 */
[----:B------:R-:W-:Y:S02]  /*19e0*/  PRMT R63, RZ, 0x7610, R63 ;  /* 0x00007610ff3f7816 */ /* 0x000fe4000000003f */
[----:B------:R-:W-:Y:S01]  /*19f0*/  PRMT R59, RZ, 0x7610, R59 ;  /* 0x00007610ff3b7816 */ /* 0x000fe2000000003b */
[C---:B------:R-:W-:Y:S01]  /*1a00*/  IMAD R71, R72.reuse, 0x1a, RZ ;  /* 0x0000001a48477824 */ /* 0x040fe200078e02ff */
[----:B------:R-:W-:Y:S01]  /*1a10*/  SHF.R.U32.HI R8, RZ, 0xd, R46 ;  /* 0x0000000dff087819 */ /* 0x000fe2000001162e */
[----:B------:R-:W-:Y:S01]  /*1a20*/  IMAD R22, R72, 0x7, RZ ;  /* 0x0000000748167824 */ /* 0x000fe200078e02ff */
[----:B------:R-:W-:-:S02]  /*1a30*/  LEA.HI.X.SX32 R7, R32, R11, 0x1, P6 ;  /* 0x0000000b20077211 */ /* 0x000fc400030f0eff */
[----:B------:R-:W-:Y:S02]  /*1a40*/  PRMT R68, RZ, 0x7610, R68 ;  /* 0x00007610ff447816 */ /* 0x000fe40000000044 */
[----:B------:R-:W-:Y:S01]  /*1a50*/  PRMT R66, RZ, 0x7610, R66 ;  /* 0x00007610ff427816 */ /* 0x000fe20000000042 */
[----:B------:R3:W5:Y:S01]  /*1a60*/  @!P4 LDG.E.U16 R48, desc[UR16][R6.64] ;  /* 0x000000100630c981 */ /* 0x000762000c1e1500 */
[-C--:B-1----:R-:W-:Y:S01]  /*1a70*/  IADD3 R14, P6, PT, R13, R10.reuse, RZ ;  /* 0x0000000a0d0e7210 */ /* 0x082fe20007fde0ff */
[----:B------:R-:W-:Y:S01]  /*1a80*/  IMAD R79, R72, 0x36, RZ ;  /* 0x00000036484f7824 */ /* 0x000fe200078e02ff */
[----:B------:R-:W-:Y:S01]  /*1a90*/  LOP3.LUT P0, RZ, R8, 0x1, RZ, 0xc0, !PT ;  /* 0x0000000108ff7812 */ /* 0x000fe2000780c0ff */
[----:B------:R-:W-:Y:S01]  /*1aa0*/  IMAD R81, R72, 0x3a, RZ ;  /* 0x0000003a48517824 */ /* 0x000fe200078e02ff */
[----:B------:R-:W-:Y:S01]  /*1ab0*/  LEA.HI.X.SX32 R15, R31, R11, 0x1, P6 ;  /* 0x0000000b1f0f7211 */ /* 0x000fe200030f0eff */
[----:B------:R-:W-:Y:S01]  /*1ac0*/  VIADD R8, R4, 0xfffffff7 ;  /* 0xfffffff704087836 */ /* 0x000fe20000000000 */
[----:B--2---:R-:W-:Y:S01]  /*1ad0*/  IADD3 R16, P6, PT, R21, R10, RZ ;  /* 0x0000000a15107210 */ /* 0x004fe20007fde0ff */
[----:B------:R-:W-:-:S02]  /*1ae0*/  IMAD R75, R72, 0x1b, RZ ;  /* 0x0000001b484b7824 */ /* 0x000fc400078e02ff */
[----:B------:R-:W-:Y:S01]  /*1af0*/  IMAD R77, R72, 0x34, RZ ;  /* 0x00000034484d7824 */ /* 0x000fe200078e02ff */
[-C--:B------:R-:W-:Y:S01]  /*1b00*/  LEA.HI.X.SX32 R17, R13, R11.reuse, 0x1, P6 ;  /* 0x0000000b0d117211 */ /* 0x080fe200030f0eff */
[----:B------:R1:W5:Y:S01]  /*1b10*/  @!P5 LDG.E.U16 R49, desc[UR16][R14.64] ;  /* 0x000000100e31d981 */ /* 0x000362000c1e1500 */
[----:B------:R-:W-:Y:S01]  /*1b20*/  ISETP.GE.U32.AND P4, PT, R8, 0x7fffffd8, PT ;  /* 0x7fffffd80800780c */ /* 0x000fe20003f86070 */
[----:B------:R-:W2:Y:S01]  /*1b30*/  LDCU UR5, c[0x0][0x3b0] ;  /* 0x00007600ff0577ac */ /* 0x000ea20008000800 */
[----:B---3--:R-:W-:Y:S01]  /*1b40*/  SHF.R.U32.HI R6, RZ, 0xc, R46 ;  /* 0x0000000cff067819 */ /* 0x008fe2000001162e */
[----:B------:R3:W5:Y:S01]  /*1b50*/  @P0 LDG.E.U16 R47, desc[UR16][R16.64] ;  /* 0x00000010102f0981 */ /* 0x000762000c1e1500 */
[CC--:B------:R-:W-:Y:S01]  /*1b60*/  LEA R12, P6, R72.reuse, R10.reuse, 0x4 ;  /* 0x0000000a480c7211 */ /* 0x0c0fe200078c20ff */
[----:B------:R-:W-:Y:S01]  /*1b70*/  IMAD R21, R72, 0x26, RZ ;  /* 0x0000002648157824 */ /* 0x000fe200078e02ff */
[----:B------:R-:W-:Y:S01]  /*1b80*/  LOP3.LUT P0, RZ, R6, 0x1, RZ, 0xc0, !PT ;  /* 0x0000000106ff7812 */ /* 0x000fe2000780c0ff */
[----:B------:R-:W-:Y:S01]  /*1b90*/  IMAD R7, R72, 0x13, RZ ;  /* 0x0000001348077824 */ /* 0x000fe200078e02ff */
[----:B------:R-:W-:Y:S01]  /*1ba0*/  LEA.HI.X.SX32 R13, R30, R11, 0x1, P6 ;  /* 0x0000000b1e0d7211 */ /* 0x000fe200030f0eff */
[C---:B------:R-:W-:Y:S01]  /*1bb0*/  VIADD R8, R4.reuse, 0xfffffffa ;  /* 0xfffffffa04087836 */ /* 0x040fe20000000000 */
[----:B-1----:R-:W-:Y:S01]  /*1bc0*/  IADD3 R14, P6, PT, R21, R10, RZ ;  /* 0x0000000a150e7210 */ /* 0x002fe20007fde0ff */
[----:B------:R-:W-:-:S02]  /*1bd0*/  VIADD R6, R4, 0xfffffff5 ;  /* 0xfffffff504067836 */ /* 0x000fc40000000000 */
[----:B------:R1:W5:Y:S01]  /*1be0*/  @!P4 LDG.E.U16 R54, desc[UR16][R12.64] ;  /* 0x000000100c36c981 */ /* 0x000362000c1e1500 */
[-C--:B------:R-:W-:Y:S02]  /*1bf0*/  LEA.HI.X.SX32 R15, R7, R11.reuse, 0x1, P6 ;  /* 0x0000000b070f7211 */ /* 0x080fe400030f0eff */
[----:B------:R-:W-:Y:S01]  /*1c00*/  ISETP.GE.U32.AND P5, PT, R8, 0x7fffffdb, PT ;  /* 0x7fffffdb0800780c */ /* 0x000fe20003fa6070 */
[----:B---3--:R-:W-:Y:S01]  /*1c10*/  IMAD R17, R72, 0x14, RZ ;  /* 0x0000001448117824 */ /* 0x008fe200078e02ff */
[----:B------:R-:W-:Y:S01]  /*1c20*/  ISETP.GE.U32.AND P4, PT, R6, 0x7fffffd6, PT ;  /* 0x7fffffd60600780c */ /* 0x000fe20003f86070 */
[----:B------:R3:W5:Y:S01]  /*1c30*/  @P0 LDG.E.U16 R50, desc[UR16][R14.64] ;  /* 0x000000100e320981 */ /* 0x000762000c1e1500 */
[----:B------:R-:W-:Y:S02]  /*1c40*/  SHF.R.U32.HI R7, RZ, 0xb, R46 ;  /* 0x0000000bff077819 */ /* 0x000fe4000001162e */
[----:B------:R-:W-:Y:S02]  /*1c50*/  IADD3 R6, P6, PT, R29, R10, RZ ;  /* 0x0000000a1d067210 */ /* 0x000fe40007fde0ff */
[----:B------:R-:W-:Y:S01]  /*1c60*/  LOP3.LUT P0, RZ, R7, 0x1, RZ, 0xc0, !PT ;  /* 0x0000000107ff7812 */ /* 0x000fe2000780c0ff */
[----:B------:R-:W-:Y:S01]  /*1c70*/  IMAD R21, R72, 0x28, RZ ;  /* 0x0000002848157824 */ /* 0x000fe200078e02ff */
[----:B------:R-:W-:-:S02]  /*1c80*/  LEA.HI.X.SX32 R7, R28, R11, 0x1, P6 ;  /* 0x0000000b1c077211 */ /* 0x000fc400030f0eff */
[-C--:B-1----:R-:W-:Y:S01]  /*1c90*/  IADD3 R12, P6, PT, R17, R10.reuse, RZ ;  /* 0x0000000a110c7210 */ /* 0x082fe20007fde0ff */
[----:B------:R-:W-:Y:S02]  /*1ca0*/  VIADD R8, R4, 0xfffffff4 ;  /* 0xfffffff404087836 */ /* 0x000fe40000000000 */
[----:B------:R1:W5:Y:S01]  /*1cb0*/  @!P5 LDG.E.U16 R55, desc[UR16][R6.64] ;  /* 0x000000100637d981 */ /* 0x000362000c1e1500 */
[----:B------:R-:W-:Y:S02]  /*1cc0*/  LEA.HI.X.SX32 R13, R29, R11, 0x1, P6 ;  /* 0x0000000b1d0d7211 */ /* 0x000fe400030f0eff */
[----:B---3--:R-:W-:Y:S02]  /*1cd0*/  IADD3 R14, P6, PT, R21, R10, RZ ;  /* 0x0000000a150e7210 */ /* 0x008fe40007fde0ff */
[----:B------:R-:W-:Y:S01]  /*1ce0*/  ISETP.GE.U32.AND P5, PT, R8, 0x7fffffd5, PT ;  /* 0x7fffffd50800780c */ /* 0x000fe20003fa6070 */
[----:B------:R3:W5:Y:S01]  /*1cf0*/  @!P4 LDG.E.U16 R53, desc[UR16][R12.64] ;  /* 0x000000100c35c981 */ /* 0x000762000c1e1500 */
[----:B------:R-:W-:-:S02]  /*1d00*/  SHF.R.U32.HI R8, RZ, 0xa, R46 ;  /* 0x0000000aff087819 */ /* 0x000fc4000001162e */
[-C--:B------:R-:W-:Y:S01]  /*1d10*/  LEA.HI.X.SX32 R15, R17, R11.reuse, 0x1, P6 ;  /* 0x0000000b110f7211 */ /* 0x080fe200030f0eff */
[----:B------:R-:W-:Y:S01]  /*1d20*/  IMAD R17, R72, 0x2a, RZ ;  /* 0x0000002a48117824 */ /* 0x000fe200078e02ff */
[----:B------:R-:W-:Y:S01]  /*1d30*/  LOP3.LUT P6, RZ, R8, 0x1, RZ, 0xc0, !PT ;  /* 0x0000000108ff7812 */ /* 0x000fe200078cc0ff */
[C---:B-1----:R-:W-:Y:S01]  /*1d40*/  IMAD R7, R72.reuse, 0x15, RZ ;  /* 0x0000001548077824 */ /* 0x042fe200078e02ff */
[----:B------:R-:W-:Y:S01]  /*1d50*/  SHF.R.U32.HI R6, RZ, 0x9, R46 ;  /* 0x00000009ff067819 */ /* 0x000fe2000001162e */
[----:B------:R1:W5:Y:S01]  /*1d60*/  @P0 LDG.E.U16 R51, desc[UR16][R14.64] ;  /* 0x000000100e330981 */ /* 0x000362000c1e1500 */
[----:B------:R-:W-:Y:S01]  /*1d70*/  IMAD R21, R72, 0x16, RZ ;  /* 0x0000001648157824 */ /* 0x000fe200078e02ff */
[-C--:B------:R-:W-:Y:S02]  /*1d80*/  IADD3 R16, P0, PT, R17, R10.reuse, RZ ;  /* 0x0000000a11107210 */ /* 0x080fe40007f1e0ff */
[----:B------:R-:W-:Y:S02]  /*1d90*/  LOP3.LUT P4, RZ, R6, 0x1, RZ, 0xc0, !PT ;  /* 0x0000000106ff7812 */ /* 0x000fe4000788c0ff */
[----:B------:R-:W-:Y:S01]  /*1da0*/  LEA.HI.X.SX32 R17, R7, R11, 0x1, P0 ;  /* 0x0000000b07117211 */ /* 0x000fe200000f0eff */
[----:B---3--:R-:W-:Y:S01]  /*1db0*/  IMAD R13, R72, 0x2c, RZ ;  /* 0x0000002c480d7824 */ /* 0x008fe200078e02ff */
[----:B------:R-:W-:-:S02]  /*1dc0*/  IADD3 R6, P0, PT, R21, R10, RZ ;  /* 0x0000000a15067210 */ /* 0x000fc40007f1e0ff */
[----:B------:R-:W-:Y:S01]  /*1dd0*/  SHF.R.U32.HI R8, RZ, 0x8, R46 ;  /* 0x00000008ff087819 */ /* 0x000fe2000001162e */
[----:B------:R-:W5:Y:S01]  /*1de0*/  @P6 LDG.E.U16 R56, desc[UR16][R16.64] ;  /* 0x0000001010386981 */ /* 0x000f62000c1e1500 */
[-C--:B------:R-:W-:Y:S02]  /*1df0*/  LEA.HI.X.SX32 R7, R27, R11.reuse, 0x1, P0 ;  /* 0x0000000b1b077211 */ /* 0x080fe400000f0eff */
[----:B------:R-:W-:Y:S01]  /*1e00*/  LOP3.LUT P0, RZ, R8, 0x1, RZ, 0xc0, !PT ;  /* 0x0000000108ff7812 */ /* 0x000fe2000780c0ff */
[----:B------:R-:W-:Y:S01]  /*1e10*/  VIADD R8, R4, 0xfffffffc ;  /* 0xfffffffc04087836 */ /* 0x000fe20000000000 */
[----:B------:R-:W-:Y:S01]  /*1e20*/  IADD3 R12, P6, PT, R13, R10, RZ ;  /* 0x0000000a0d0c7210 */ /* 0x000fe20007fde0ff */
[----:B------:R3:W5:Y:S01]  /*1e30*/  @!P5 LDG.E.U16 R60, desc[UR16][R6.64] ;  /* 0x00000010063cd981 */ /* 0x000762000c1e1500 */
[----:B-1----:R-:W-:Y:S02]  /*1e40*/  IMAD R15, R72, 0x17, RZ ;  /* 0x00000017480f7824 */ /* 0x002fe400078e02ff */
[----:B------:R-:W-:-:S02]  /*1e50*/  LEA.HI.X.SX32 R13, R21, R11, 0x1, P6 ;  /* 0x0000000b150d7211 */ /* 0x000fc400030f0eff */
[----:B------:R-:W-:Y:S01]  /*1e60*/  ISETP.GE.U32.AND P6, PT, R8, 0x7fffffdd, PT ;  /* 0x7fffffdd0800780c */ /* 0x000fe20003fc6070 */
[----:B------:R-:W-:Y:S01]  /*1e70*/  VIADD R8, R4, 0xfffffff9 ;  /* 0xfffffff904087836 */ /* 0x000fe20000000000 */
[-C--:B------:R-:W-:Y:S01]  /*1e80*/  IADD3 R14, P5, PT, R23, R10.reuse, RZ ;  /* 0x0000000a170e7210 */ /* 0x080fe20007fbe0ff */
[----:B------:R1:W5:Y:S03]  /*1e90*/  @P4 LDG.E.U16 R57, desc[UR16][R12.64] ;  /* 0x000000100c394981 */ /* 0x000366000c1e1500 */
[----:B------:R-:W-:Y:S02]  /*1ea0*/  LEA.HI.X.SX32 R15, R15, R11, 0x1, P5 ;  /* 0x0000000b0f0f7211 */ /* 0x000fe400028f0eff */
[----:B------:R-:W-:Y:S01]  /*1eb0*/  ISETP.GE.U32.AND P4, PT, R8, 0x7fffffda, PT ;  /* 0x7fffffda0800780c */ /* 0x000fe20003f86070 */
[----:B------:R-:W-:Y:S01]  /*1ec0*/  VIADD R8, R4, 0xfffffff3 ;  /* 0xfffffff304087836 */ /* 0x000fe20000000000 */
[----:B---3--:R-:W-:Y:S01]  /*1ed0*/  IADD3 R6, P5, PT, R26, R10, RZ ;  /* 0x0000000a1a067210 */ /* 0x008fe20007fbe0ff */
[----:B------:R3:W5:Y:S01]  /*1ee0*/  @P0 LDG.E.U16 R62, desc[UR16][R14.64] ;  /* 0x000000100e3e0981 */ /* 0x000762000c1e1500 */
[----:B------:R-:W-:-:S02]  /*1ef0*/  IMAD R17, R72, 0x18, RZ ;  /* 0x0000001848117824 */ /* 0x000fc400078e02ff */
[-C--:B------:R-:W-:Y:S02]  /*1f00*/  LEA.HI.X.SX32 R7, R25, R11.reuse, 0x1, P5 ;  /* 0x0000000b19077211 */ /* 0x080fe400028f0eff */
[-C--:B-1----:R-:W-:Y:S02]  /*1f10*/  IADD3 R12, P5, PT, R24, R10.reuse, RZ ;  /* 0x0000000a180c7210 */ /* 0x082fe40007fbe0ff */
[----:B------:R-:W-:Y:S01]  /*1f20*/  ISETP.GE.U32.AND P0, PT, R8, 0x7fffffd4, PT ;  /* 0x7fffffd40800780c */ /* 0x000fe20003f06070 */
[----:B------:R1:W5:Y:S01]  /*1f30*/  @!P6 LDG.E.U16 R64, desc[UR16][R6.64] ;  /* 0x000000100640e981 */ /* 0x000362000c1e1500 */
[----:B------:R-:W-:Y:S01]  /*1f40*/  SHF.R.U32.HI R8, RZ, 0x7, R46 ;  /* 0x00000007ff087819 */ /* 0x000fe2000001162e */
[----:B------:R-:W-:Y:S01]  /*1f50*/  IMAD R21, R72, 0x30, RZ ;  /* 0x0000003048157824 */ /* 0x000fe200078e02ff */
[----:B------:R-:W-:Y:S02]  /*1f60*/  LEA.HI.X.SX32 R13, R26, R11, 0x1, P5 ;  /* 0x0000000b1a0d7211 */ /* 0x000fe400028f0eff */
[----:B---3--:R-:W-:-:S02]  /*1f70*/  IADD3 R14, P5, PT, R17, R10, RZ ;  /* 0x0000000a110e7210 */ /* 0x008fc40007fbe0ff */
[----:B------:R-:W-:Y:S01]  /*1f80*/  LOP3.LUT P6, RZ, R8, 0x1, RZ, 0xc0, !PT ;  /* 0x0000000108ff7812 */ /* 0x000fe200078cc0ff */
[----:B------:R-:W-:Y:S01]  /*1f90*/  VIADD R8, R4, 0xfffffff8 ;  /* 0xfffffff804087836 */ /* 0x000fe20000000000 */
[-C--:B------:R-:W-:Y:S01]  /*1fa0*/  LEA.HI.X.SX32 R15, R24, R11.reuse, 0x1, P5 ;  /* 0x0000000b180f7211 */ /* 0x080fe200028f0eff */
[----:B-1----:R-:W-:Y:S01]  /*1fb0*/  VIADD R6, R4, 0xfffffff2 ;  /* 0xfffffff204067836 */ /* 0x002fe20000000000 */
[-C--:B------:R-:W-:Y:S01]  /*1fc0*/  IADD3 R16, P5, PT, R21, R10.reuse, RZ ;  /* 0x0000000a15107210 */ /* 0x080fe20007fbe0ff */
[----:B------:R1:W5:Y:S01]  /*1fd0*/  @!P4 LDG.E.U16 R65, desc[UR16][R12.64] ;  /* 0x000000100c41c981 */ /* 0x000362000c1e1500 */
[----:B------:R-:W-:Y:S01]  /*1fe0*/  IMAD R23, R72, 0xe, RZ ;  /* 0x0000000e48177824 */ /* 0x000fe200078e02ff */
[----:B------:R-:W-:Y:S02]  /*1ff0*/  ISETP.GE.U32.AND P4, PT, R8, 0x7fffffd9, PT ;  /* 0x7fffffd90800780c */ /* 0x000fe40003f86070 */
[----:B------:R-:W-:Y:S01]  /*2000*/  LEA.HI.X.SX32 R17, R17, R11, 0x1, P5 ;  /* 0x0000000b11117211 */ /* 0x000fe200028f0eff */
[----:B------:R-:W5:Y:S01]  /*2010*/  @!P0 LDG.E.U16 R63, desc[UR16][R14.64] ;  /* 0x000000100e3f8981 */ /* 0x000f62000c1e1500 */
[----:B------:R-:W-:Y:S01]  /*2020*/  ISETP.GE.U32.AND P0, PT, R6, 0x7fffffd3, PT ;  /* 0x7fffffd30600780c */ /* 0x000fe20003f06070 */
[----:B------:R-:W-:Y:S01]  /*2030*/  IMAD R21, R72, 0xd, RZ ;  /* 0x0000000d48157824 */ /* 0x000fe200078e02ff */
[-C--:B------:R-:W-:Y:S01]  /*2040*/  IADD3 R6, P5, PT, R23, R10.reuse, RZ ;  /* 0x0000000a17067210 */ /* 0x080fe20007fbe0ff */
[----:B------:R3:W5:Y:S01]  /*2050*/  @P6 LDG.E.U16 R59, desc[UR16][R16.64] ;  /* 0x00000010103b6981 */ /* 0x000762000c1e1500 */
[----:B-1----:R-:W-:-:S02]  /*2060*/  IADD3 R12, P6, PT, R71, R10, RZ ;  /* 0x0000000a470c7210 */ /* 0x002fc40007fde0ff */
[-C--:B------:R-:W-:Y:S02]  /*2070*/  LEA.HI.X.SX32 R7, R22, R11.reuse, 0x1, P5 ;  /* 0x0000000b16077211 */ /* 0x080fe400028f0eff */
[----:B------:R-:W-:-:S03]  /*2080*/  LEA.HI.X.SX32 R13, R21, R11, 0x1, P6 ;  /* 0x0000000b150d7211 */ /* 0x000fc600030f0eff */
[----:B------:R-:W5:Y:S01]  /*2090*/  @!P4 LDG.E.U16 R68, desc[UR16][R6.64] ;  /* 0x000000100644c981 */ /* 0x000f62000c1e1500 */
[----:B------:R-:W-:-:S03]  /*20a0*/  ISETP.GT.U32.AND P4, PT, R3, R52, PT ;  /* 0x000000340300720c */ /* 0x000fc60003f84070 */
[----:B------:R1:W5:Y:S01]  /*20b0*/  @!P0 LDG.E.U16 R66, desc[UR16][R12.64] ;  /* 0x000000100c428981 */ /* 0x000362000c1e1500 */
[----:B------:R-:W-:Y:S01]  /*20c0*/  ISETP.GT.U32.AND P0, PT, R3, R58, PT ;  /* 0x0000003a0300720c */ /* 0x000fe20003f04070 */
[----:B------:R-:W-:Y:S02]  /*20d0*/  VIADD R8, R4, 0xffffffff ;  /* 0xffffffff04087836 */ /* 0x000fe40000000000 */
[----:B---3--:R-:W-:-:S03]  /*20e0*/  IMAD R17, R72, 0x32, RZ ;  /* 0x0000003248117824 */ /* 0x008fc600078e02ff */
[----:B------:R-:W-:Y:S01]  /*20f0*/  ISETP.GE.U32.AND P5, PT, R8, 0x7fffffe0, PT ;  /* 0x7fffffe00800780c */ /* 0x000fe20003fa6070 */
[----:B------:R-:W-:Y:S01]  /*2100*/  IMAD R15, R72, 0x19, RZ ;  /* 0x00000019480f7824 */ /* 0x000fe200078e02ff */
[-C--:B------:R-:W-:Y:S01]  /*2110*/  IADD3 R14, P6, PT, R17, R10.reuse, RZ ;  /* 0x0000000a110e7210 */ /* 0x080fe20007fde0ff */
[--C-:B------:R-:W-:Y:S01]  /*2120*/  @!P4 IMAD.IADD R52, R52, 0x1, -R3.reuse ;  /* 0x000000013434c824 */ /* 0x100fe200078e0a03 */
[-C--:B-1----:R-:W-:Y:S01]  /*2130*/  IADD3 R12, P4, PT, R79, R10.reuse, RZ ;  /* 0x0000000a4f0c7210 */ /* 0x082fe20007f9e0ff */
[----:B------:R-:W-:Y:S02]  /*2140*/  IMAD R7, R72, 0x1d, RZ ;  /* 0x0000001d48077824 */ /* 0x000fe400078e02ff */
[----:B------:R-:W-:Y:S01]  /*2150*/  @!P0 IMAD.IADD R58, R58, 0x1, -R3 ;  /* 0x000000013a3a8824 */ /* 0x000fe200078e0a03 */
[----:B------:R-:W-:Y:S02]  /*2160*/  IADD3 R6, P0, PT, R81, R10, RZ ;  /* 0x0000000a51067210 */ /* 0x000fe40007f1e0ff */
[----:B------:R-:W-:-:S02]  /*2170*/  PRMT R70, RZ, 0x7610, R70 ;  /* 0x00007610ff467816 */ /* 0x000fc40000000046 */
[-C--:B------:R-:W-:Y:S02]  /*2180*/  LEA.HI.X.SX32 R15, R15, R11.reuse, 0x1, P6 ;  /* 0x0000000b0f0f7211 */ /* 0x080fe400030f0eff */
[-C--:B------:R-:W-:Y:S02]  /*2190*/  LEA.HI.X.SX32 R13, R75, R11.reuse, 0x1, P4 ;  /* 0x0000000b4b0d7211 */ /* 0x080fe400020f0eff */
[----:B------:R-:W-:Y:S01]  /*21a0*/  IADD3 R16, P6, PT, R77, R10, RZ ;  /* 0x0000000a4d107210 */ /* 0x000fe20007fde0ff */
[----:B------:R1:W5:Y:S01]  /*21b0*/  @!P5 LDG.E.U16 R70, desc[UR16][R10.64] ;  /* 0x000000100a46d981 */ /* 0x000362000c1e1500 */
[----:B------:R-:W-:Y:S02]  /*21c0*/  ISETP.GT.U32.AND P4, PT, R3, R58, PT ;  /* 0x0000003a0300720c */ /* 0x000fe40003f84070 */
[----:B------:R-:W-:Y:S02]  /*21d0*/  LEA.HI.X.SX32 R7, R7, R11, 0x1, P0 ;  /* 0x0000000b07077211 */ /* 0x000fe400000f0eff */
[----:B------:R-:W-:-:S02]  /*21e0*/  LOP3.LUT R83, R18, 0x10, RZ, 0xfc, !PT ;  /* 0x0000001012537812 */ /* 0x000fc400078efcff */
[----:B------:R-:W-:Y:S02]  /*21f0*/  ISETP.GT.U32.AND P0, PT, R3, R44, PT ;  /* 0x0000002c0300720c */ /* 0x000fe40003f04070 */
[----:B------:R-:W-:Y:S02]  /*2200*/  LEA.HI.X.SX32 R17, R71, R11, 0x1, P6 ;  /* 0x0000000b47117211 */ /* 0x000fe400030f0eff */
[----:B------:R-:W-:Y:S02]  /*2210*/  IABS R76, R83 ;  /* 0x00000053004c7213 */ /* 0x000fe40000000000 */
[C---:B------:R-:W-:Y:S02]  /*2220*/  ISETP.GT.U32.AND P6, PT, R3.reuse, R52, PT ;  /* 0x000000340300720c */ /* 0x040fe40003fc4070 */
[----:B------:R-:W-:Y:S01]  /*2230*/  ISETP.GT.U32.AND P5, PT, R3, R20, PT ;  /* 0x000000140300720c */ /* 0x000fe20003fa4070 */
[----:B------:R-:W-:Y:S01]  /*2240*/  IMAD.HI.U32 R8, R19, R76, RZ ;  /* 0x0000004c13087227 */ /* 0x000fe200078e00ff */
[----:B------:R-:W-:-:S03]  /*2250*/  LOP3.LUT R77, R18, 0x14, RZ, 0xfc, !PT ;  /* 0x00000014124d7812 */ /* 0x000fc600078efcff */
[--C-:B------:R-:W-:Y:S01]  /*2260*/  @!P4 IMAD.IADD R58, R58, 0x1, -R3.reuse ;  /* 0x000000013a3ac824 */ /* 0x100fe200078e0a03 */
[----:B------:R-:W-:Y:S01]  /*2270*/  ISETP.GE.AND P4, PT, R18, RZ, PT ;  /* 0x000000ff1200720c */ /* 0x000fe20003f86270 */
[----:B------:R-:W-:Y:S01]  /*2280*/  IMAD.MOV R8, RZ, RZ, -R8 ;  /* 0x000000ffff087224 */ /* 0x000fe200078e0a08 */
[----:B------:R-:W-:Y:S01]  /*2290*/  IABS R78, R77 ;  /* 0x0000004d004e7213 */ /* 0x000fe20000000000 */
[----:B------:R-:W-:Y:S02]  /*22a0*/  IMAD R71, R72, 0x3c, RZ ;  /* 0x0000003c48477824 */ /* 0x000fe400078e02ff */
[--C-:B------:R-:W-:Y:S02]  /*22b0*/  @!P0 IMAD.IADD R44, R44, 0x1, -R3.reuse ;  /* 0x000000012c2c8824 */ /* 0x100fe400078e0a03 */
[--C-:B------:R-:W-:Y:S01]  /*22c0*/  @!P6 IMAD.IADD R52, R52, 0x1, -R3.reuse ;  /* 0x000000013434e824 */ /* 0x100fe200078e0a03 */
[----:B------:R-:W-:Y:S01]  /*22d0*/  ISETP.GE.AND P6, PT, R69, RZ, PT ;  /* 0x000000ff4500720c */ /* 0x000fe20003fc6270 */
[----:B------:R-:W-:Y:S01]  /*22e0*/  IMAD R76, R3, R8, R76 ;  /* 0x00000008034c7224 */ /* 0x000fe200078e024c */
[----:B------:R-:W-:Y:S01]  /*22f0*/  IADD3 R8, P0, PT, R71, R10, RZ ;  /* 0x0000000a47087210 */ /* 0x000fe20007f1e0ff */
[----:B------:R-:W-:Y:S01]  /*2300*/  @!P5 IMAD.IADD R20, R20, 0x1, -R3 ;  /* 0x000000011414d824 */ /* 0x000fe200078e0a03 */
[----:B------:R-:W-:Y:S01]  /*2310*/  ISETP.GT.U32.AND P5, PT, R3, R44, PT ;  /* 0x0000002c0300720c */ /* 0x000fe20003fa4070 */
[----:B------:R-:W-:Y:S01]  /*2320*/  IMAD.HI.U32 R69, R19, R78, RZ ;  /* 0x0000004e13457227 */ /* 0x000fe200078e00ff */
[----:B------:R-:W-:-:S02]  /*2330*/  LEA.HI.X.SX32 R9, R9, R11, 0x1, P0 ;  /* 0x0000000b09097211 */ /* 0x000fc400000f0eff */
[C---:B------:R-:W-:Y:S01]  /*2340*/  ISETP.GT.U32.AND P0, PT, R3.reuse, R20, PT ;  /* 0x000000140300720c */ /* 0x040fe20003f04070 */
[----:B------:R-:W-:Y:S01]  /*2350*/  IMAD.MOV R69, RZ, RZ, -R69 ;  /* 0x000000ffff457224 */ /* 0x000fe200078e0a45 */
[C---:B------:R-:W-:Y:S01]  /*2360*/  LOP3.LUT R75, R18.reuse, 0x18, RZ, 0xfc, !PT ;  /* 0x00000018124b7812 */ /* 0x040fe200078efcff */
[----:B------:R-:W-:Y:S01]  /*2370*/  @!P4 IMAD.MOV R52, RZ, RZ, -R52 ;  /* 0x000000ffff34c224 */ /* 0x000fe200078e0a34 */
[C---:B------:R-:W-:Y:S01]  /*2380*/  ISETP.GT.U32.AND P4, PT, R3.reuse, R76, PT ;  /* 0x0000004c0300720c */ /* 0x040fe20003f84070 */
[----:B------:R-:W-:Y:S01]  /*2390*/  IMAD R78, R3, R69, R78 ;  /* 0x00000045034e7224 */ /* 0x000fe200078e024e */
[----:B------:R-:W-:Y:S02]  /*23a0*/  IABS R80, R75 ;  /* 0x0000004b00507213 */ /* 0x000fe40000000000 */
[----:B------:R-:W-:Y:S01]  /*23b0*/  LOP3.LUT R69, R18, 0x1c, RZ, 0xfc, !PT ;  /* 0x0000001c12457812 */ /* 0x000fe200078efcff */
[----:B------:R-:W-:Y:S01]  /*23c0*/  @!P6 IMAD.MOV R58, RZ, RZ, -R58 ;  /* 0x000000ffff3ae224 */ /* 0x000fe200078e0a3a */
[----:B------:R-:W-:Y:S01]  /*23d0*/  ISETP.GE.AND P6, PT, R67, RZ, PT ;  /* 0x000000ff4300720c */ /* 0x000fe20003fc6270 */
[----:B------:R-:W-:Y:S01]  /*23e0*/  @!P5 IMAD.IADD R44, R44, 0x1, -R3 ;  /* 0x000000012c2cd824 */ /* 0x000fe200078e0a03 */
[----:B------:R-:W-:Y:S01]  /*23f0*/  ISETP.GT.U32.AND P5, PT, R3, R78, PT ;  /* 0x0000004e0300720c */ /* 0x000fe20003fa4070 */
[----:B------:R-:W-:Y:S01]  /*2400*/  IMAD.HI.U32 R18, R19, R80, RZ ;  /* 0x0000005013127227 */ /* 0x000fe200078e00ff */
[----:B------:R-:W-:-:S03]  /*2410*/  IABS R82, R69 ;  /* 0x0000004500527213 */ /* 0x000fc60000000000 */
[----:B------:R-:W-:Y:S01]  /*2420*/  @!P0 IMAD.IADD R20, R20, 0x1, -R3 ;  /* 0x0000000114148824 */ /* 0x000fe200078e0a03 */
[----:B------:R-:W-:Y:S01]  /*2430*/  ISETP.GE.AND P0, PT, R45, RZ, PT ;  /* 0x000000ff2d00720c */ /* 0x000fe20003f06270 */
[----:B------:R-:W-:Y:S02]  /*2440*/  IMAD R71, R72, 0x3e, RZ ;  /* 0x0000003e48477824 */ /* 0x000fe400078e02ff */
[----:B------:R-:W-:Y:S02]  /*2450*/  IMAD.MOV R67, RZ, RZ, -R18 ;  /* 0x000000ffff437224 */ /* 0x000fe400078e0a12 */
[----:B------:R-:W-:-:S04]  /*2460*/  IMAD.HI.U32 R19, R19, R82, RZ ;  /* 0x0000005213137227 */ /* 0x000fc800078e00ff */
[----:B------:R-:W-:Y:S02]  /*2470*/  IMAD R45, R72, 0x1f, RZ ;  /* 0x0000001f482d7824 */ /* 0x000fe400078e02ff */
[----:B------:R-:W-:Y:S01]  /*2480*/  @!P4 IMAD.IADD R76, R76, 0x1, -R3 ;  /* 0x000000014c4cc824 */ /* 0x000fe200078e0a03 */
[----:B------:R-:W-:Y:S01]  /*2490*/  IADD3 R18, P4, PT, R71, R10, RZ ;  /* 0x0000000a47127210 */ /* 0x000fe20007f9e0ff */
[----:B------:R-:W-:Y:S02]  /*24a0*/  IMAD R80, R3, R67, R80 ;  /* 0x0000004303507224 */ /* 0x000fe400078e0250 */
[----:B------:R-:W-:Y:S02]  /*24b0*/  IMAD.MOV.U32 R74, RZ, RZ, R44 ;  /* 0x000000ffff4a7224 */ /* 0x000fe400078e002c */
[----:B------:R-:W-:Y:S01]  /*24c0*/  IMAD.MOV R67, RZ, RZ, -R19 ;  /* 0x000000ffff437224 */ /* 0x000fe200078e0a13 */
[----:B------:R-:W-:Y:S01]  /*24d0*/  LEA.HI.X.SX32 R19, R45, R11, 0x1, P4 ;  /* 0x0000000b2d137211 */ /* 0x000fe200020f0eff */
[----:B------:R-:W-:Y:S01]  /*24e0*/  @!P5 IMAD.IADD R78, R78, 0x1, -R3 ;  /* 0x000000014e4ed824 */ /* 0x000fe200078e0a03 */
[C---:B------:R-:W-:Y:S01]  /*24f0*/  ISETP.GT.U32.AND P4, PT, R3.reuse, R76, PT ;  /* 0x0000004c0300720c */ /* 0x040fe20003f84070 */
[----:B------:R-:W-:Y:S01]  /*2500*/  @!P6 IMAD.MOV R74, RZ, RZ, -R74 ;  /* 0x000000ffff4ae224 */ /* 0x000fe200078e0a4a */
[C---:B------:R-:W-:Y:S01]  /*2510*/  ISETP.GT.U32.AND P6, PT, R3.reuse, R80, PT ;  /* 0x000000500300720c */ /* 0x040fe20003fc4070 */
[C---:B------:R-:W-:Y:S01]  /*2520*/  IMAD R82, R3.reuse, R67, R82 ;  /* 0x0000004303527224 */ /* 0x040fe200078e0252 */
[----:B------:R-:W-:Y:S01]  /*2530*/  ISETP.GT.U32.AND P5, PT, R3, R78, PT ;  /* 0x0000004e0300720c */ /* 0x000fe20003fa4070 */
[----:B------:R-:W-:-:S03]  /*2540*/  @!P0 IMAD.MOV R20, RZ, RZ, -R20 ;  /* 0x000000ffff148224 */ /* 0x000fc600078e0a14 */
[----:B------:R-:W-:Y:S01]  /*2550*/  ISETP.GT.U32.AND P0, PT, R3, R82, PT ;  /* 0x000000520300720c */ /* 0x000fe20003f04070 */
[----:B------:R-:W-:-:S04]  /*2560*/  IMAD R45, R72, 0x38, RZ ;  /* 0x00000038482d7824 */ /* 0x000fc800078e02ff */
[--C-:B------:R-:W-:Y:S01]  /*2570*/  @!P4 IMAD.IADD R76, R76, 0x1, -R3.reuse ;  /* 0x000000014c4cc824 */ /* 0x100fe200078e0a03 */
[----:B------:R-:W-:Y:S01]  /*2580*/  ISETP.GE.AND P4, PT, R83, RZ, PT ;  /* 0x000000ff5300720c */ /* 0x000fe20003f86270 */
[--C-:B------:R-:W-:Y:S01]  /*2590*/  @!P6 IMAD.IADD R80, R80, 0x1, -R3.reuse ;  /* 0x000000015050e824 */ /* 0x100fe200078e0a03 */
[----:B------:R-:W-:Y:S01]  /*25a0*/  ISETP.GE.AND P6, PT, R77, RZ, PT ;  /* 0x000000ff4d00720c */ /* 0x000fe20003fc6270 */
[----:B------:R-:W-:Y:S02]  /*25b0*/  IMAD R67, R72, 0x1c, RZ ;  /* 0x0000001c48437824 */ /* 0x000fe400078e02ff */
[--C-:B------:R-:W-:Y:S01]  /*25c0*/  @!P5 IMAD.IADD R78, R78, 0x1, -R3.reuse ;  /* 0x000000014e4ed824 */ /* 0x100fe200078e0a03 */
[----:B------:R-:W-:Y:S01]  /*25d0*/  IADD3 R44, P5, PT, R45, R10, RZ ;  /* 0x0000000a2d2c7210 */ /* 0x000fe20007fbe0ff */
[----:B------:R-:W-:Y:S01]  /*25e0*/  @!P0 IMAD.IADD R82, R82, 0x1, -R3 ;  /* 0x0000000152528824 */ /* 0x000fe200078e0a03 */
[----:B------:R-:W-:Y:S02]  /*25f0*/  ISETP.GT.U32.AND P0, PT, R3, R80, PT ;  /* 0x000000500300720c */ /* 0x000fe40003f04070 */
[----:B------:R-:W-:-:S02]  /*2600*/  LEA.HI.X.SX32 R45, R67, R11, 0x1, P5 ;  /* 0x0000000b432d7211 */ /* 0x000fc400028f0eff */
[----:B------:R-:W-:Y:S01]  /*2610*/  ISETP.GT.U32.AND P5, PT, R3, R82, PT ;  /* 0x000000520300720c */ /* 0x000fe20003fa4070 */
[----:B------:R-:W-:Y:S01]  /*2620*/  @!P4 IMAD.MOV R76, RZ, RZ, -R76 ;  /* 0x000000ffff4cc224 */ /* 0x000fe200078e0a4c */
[----:B------:R-:W-:Y:S01]  /*2630*/  ISETP.GE.AND P4, PT, R75, RZ, PT ;  /* 0x000000ff4b00720c */ /* 0x000fe20003f86270 */
[----:B------:R-:W-:Y:S01]  /*2640*/  @!P6 IMAD.MOV R78, RZ, RZ, -R78 ;  /* 0x000000ffff4ee224 */ /* 0x000fe200078e0a4e */
[----:B------:R-:W-:-:S05]  /*2650*/  ISETP.GE.AND P6, PT, R69, RZ, PT ;  /* 0x000000ff4500720c */ /* 0x000fca0003fc6270 */
[----:B------:R-:W-:Y:S01]  /*2660*/  @!P0 IMAD.IADD R80, R80, 0x1, -R3 ;  /* 0x0000000150508824 */ /* 0x000fe200078e0a03 */
[----:B-1----:R-:W-:-:S03]  /*2670*/  IADD3 R10, P0, PT, R67, R10, RZ ;  /* 0x0000000a430a7210 */ /* 0x002fc60007f1e0ff */
[----:B------:R-:W-:Y:S01]  /*2680*/  @!P5 IMAD.IADD R82, R82, 0x1, -R3 ;  /* 0x000000015252d824 */ /* 0x000fe200078e0a03 */
[----:B------:R-:W-:Y:S01]  /*2690*/  SHF.R.U32.HI R3, RZ, 0x6, R46 ;  /* 0x00000006ff037819 */ /* 0x000fe2000001162e */
[----:B------:R-:W-:Y:S01]  /*26a0*/  @!P4 IMAD.MOV R80, RZ, RZ, -R80 ;  /* 0x000000ffff50c224 */ /* 0x000fe200078e0a50 */
[----:B------:R-:W-:Y:S01]  /*26b0*/  LEA.HI.X.SX32 R11, R23, R11, 0x1, P0 ;  /* 0x0000000b170b7211 */ /* 0x000fe200000f0eff */
[----:B------:R-:W-:Y:S01]  /*26c0*/  @!P6 IMAD.MOV R82, RZ, RZ, -R82 ;  /* 0x000000ffff52e224 */ /* 0x000fe200078e0a52 */
[----:B------:R-:W-:Y:S01]  /*26d0*/  LOP3.LUT P0, RZ, R3, 0x1, RZ, 0xc0, !PT ;  /* 0x0000000103ff7812 */ /* 0x000fe2000780c0ff */
[----:B------:R-:W-:Y:S01]  /*26e0*/  VIADD R67, R4, 0xfffffff1 ;  /* 0xfffffff104437836 */ /* 0x000fe20000000000 */
[----:B------:R-:W-:Y:S02]  /*26f0*/  ISETP.NE.AND P4, PT, R61, RZ, PT ;  /* 0x000000ff3d00720c */ /* 0x000fe40003f85270 */
[----:B------:R-:W-:Y:S02]  /*2700*/  LOP3.LUT R3, RZ, R61, RZ, 0x33, !PT ;  /* 0x0000003dff037212 */ /* 0x000fe400078e33ff */
[----:B------:R-:W-:-:S02]  /*2710*/  ISETP.GE.U32.AND P5, PT, R67, 0x7fffffd2, PT ;  /* 0x7fffffd24300780c */ /* 0x000fc40003fa6070 */
[C---:B------:R-:W-:Y:S02]  /*2720*/  SEL R71, R3.reuse, R52, !P4 ;  /* 0x0000003403477207 */ /* 0x040fe40006000000 */
[C---:B------:R-:W-:Y:S02]  /*2730*/  SEL R75, R3.reuse, R58, !P4 ;  /* 0x0000003a034b7207 */ /* 0x040fe40006000000 */
[C---:B------:R-:W-:Y:S02]  /*2740*/  SEL R74, R3.reuse, R74, !P4 ;  /* 0x0000004a034a7207 */ /* 0x040fe40006000000 */
[C---:B------:R-:W-:Y:S02]  /*2750*/  SEL R77, R3.reuse, R20, !P4 ;  /* 0x00000014034d7207 */ /* 0x040fe40006000000 */
[C---:B------:R-:W-:Y:S02]  /*2760*/  SEL R76, R3.reuse, R76, !P4 ;  /* 0x0000004c034c7207 */ /* 0x040fe40006000000 */
[----:B------:R-:W-:-:S02]  /*2770*/  SEL R78, R3, R78, !P4 ;  /* 0x0000004e034e7207 */ /* 0x000fc40006000000 */
[C---:B------:R-:W-:Y:S02]  /*2780*/  SEL R80, R3.reuse, R80, !P4 ;  /* 0x0000005003507207 */ /* 0x040fe40006000000 */
[----:B------:R-:W-:Y:S02]  /*2790*/  SEL R82, R3, R82, !P4 ;  /* 0x0000005203527207 */ /* 0x000fe40006000000 */
[----:B------:R-:W-:Y:S02]  /*27a0*/  SHF.R.U32.HI R3, RZ, 0x4, R46 ;  /* 0x00000004ff037819 */ /* 0x000fe4000001162e */
[----:B------:R-:W-:Y:S02]  /*27b0*/  PRMT R52, RZ, 0x7610, R52 ;  /* 0x00007610ff347816 */ /* 0x000fe40000000034 */
[----:B------:R-:W-:Y:S02]  /*27c0*/  LOP3.LUT P4, RZ, R3, 0x1, RZ, 0xc0, !PT ;  /* 0x0000000103ff7812 */ /* 0x000fe4000788c0ff */
[----:B------:R-:W-:-:S02]  /*27d0*/  SHF.R.U32.HI R3, RZ, 0x3, R46 ;  /* 0x00000003ff037819 */ /* 0x000fc4000001162e */
[--C-:B------:R-:W-:Y:S01]  /*27e0*/  SHF.R.U32.HI R67, RZ, 0x5, R46.reuse ;  /* 0x00000005ff437819 */ /* 0x100fe2000001162e */
[----:B------:R-:W5:Y:S01]  /*27f0*/  @P0 LDG.E.U16 R52, desc[UR16][R14.64] ;  /* 0x000000100e340981 */ /* 0x000f62000c1e1500 */
[----:B------:R-:W-:Y:S02]  /*2800*/  PRMT R61, RZ, 0x7610, R61 ;  /* 0x00007610ff3d7816 */ /* 0x000fe4000000003d */
[----:B------:R-:W-:Y:S02]  /*2810*/  LOP3.LUT P0, RZ, R3, 0x1, RZ, 0xc0, !PT ;  /* 0x0000000103ff7812 */ /* 0x000fe4000780c0ff */
[----:B------:R-:W-:Y:S02]  /*2820*/  SHF.R.U32.HI R3, RZ, 0x2, R46 ;  /* 0x00000002ff037819 */ /* 0x000fe4000001162e */
[----:B------:R-:W-:Y:S01]  /*2830*/  LOP3.LUT P6, RZ, R67, 0x1, RZ, 0xc0, !PT ;  /* 0x0000000143ff7812 */ /* 0x000fe200078cc0ff */
[----:B------:R-:W5:Y:S01]  /*2840*/  @!P5 LDG.E.U16 R61, desc[UR16][R10.64] ;  /* 0x000000100a3dd981 */ /* 0x000f62000c1e1500 */
[----:B------:R-:W-:-:S02]  /*2850*/  PRMT R67, RZ, 0x7610, R67 ;  /* 0x00007610ff437816 */ /* 0x000fc40000000043 */
[----:B------:R-:W-:Y:S02]  /*2860*/  LOP3.LUT P5, RZ, R3, 0x1, RZ, 0xc0, !PT ;  /* 0x0000000103ff7812 */ /* 0x000fe400078ac0ff */
[--C-:B------:R-:W-:Y:S02]  /*2870*/  SHF.R.U32.HI R3, RZ, 0x1, R46.reuse ;  /* 0x00000001ff037819 */ /* 0x100fe4000001162e */
[----:B------:R-:W5:Y:S01]  /*2880*/  @P4 LDG.E.U16 R67, desc[UR16][R12.64] ;  /* 0x000000100c434981 */ /* 0x000f62000c1e1500 */
[----:B------:R-:W-:Y:S02]  /*2890*/  PRMT R46, RZ, 0x7610, R46 ;  /* 0x00007610ff2e7816 */ /* 0x000fe4000000002e */
[----:B------:R-:W-:-:S04]  /*28a0*/  LOP3.LUT P4, RZ, R3, 0x1, RZ, 0xc0, !PT ;  /* 0x0000000103ff7812 */ /* 0x000fc8000788c0ff */
[----:B------:R1:W5:Y:S02]  /*28b0*/  @P0 LDG.E.U16 R46, desc[UR16][R44.64] ;  /* 0x000000102c2e0981 */ /* 0x000364000c1e1500 */
[----:B-1----:R-:W-:Y:S02]  /*28c0*/  PRMT R44, RZ, 0x7610, R44 ;  /* 0x00007610ff2c7816 */ /* 0x002fe4000000002c */
[----:B------:R-:W-:-:S05]  /*28d0*/  PRMT R45, RZ, 0x7610, R45 ;  /* 0x00007610ff2d7816 */ /* 0x000fca000000002d */
[----:B------:R-:W5:Y:S04]  /*28e0*/  @P4 LDG.E.U16 R44, desc[UR16][R8.64] ;  /* 0x00000010082c4981 */ /* 0x000f68000c1e1500 */
[----:B------:R-:W5:Y:S01]  /*28f0*/  @!P3 LDG.E.U16 R45, desc[UR16][R18.64] ;  /* 0x00000010122db981 */ /* 0x000f62000c1e1500 */
[----:B------:R-:W-:Y:S02]  /*2900*/  LOP3.LUT R20, R34, 0x1f, RZ, 0xc0, !PT ;  /* 0x0000001f22147812 */ /* 0x000fe400078ec0ff */
[----:B------:R-:W-:-:S03]  /*2910*/  PRMT R58, RZ, 0x7610, R58 ;  /* 0x00007610ff3a7816 */ /* 0x000fc6000000003a */
[----:B------:R-:W-:-:S03]  /*2920*/  IMAD R10, R20, R73, RZ ;  /* 0x00000049140a7224 */ /* 0x000fc600078e02ff */
[----:B------:R1:W5:Y:S01]  /*2930*/  @P6 LDG.E.U16 R58, desc[UR16][R16.64] ;  /* 0x00000010103a6981 */ /* 0x000362000c1e1500 */
[----:B------:R-:W-:Y:S01]  /*2940*/  PRMT R69, RZ, 0x7610, R69 ;  /* 0x00007610ff457816 */ /* 0x000fe20000000045 */
[----:B--2---:R-:W-:Y:S02]  /*2950*/  IMAD R11, R71, UR5, RZ ;  /* 0x00000005470b7c24 */ /* 0x004fe4000f8e02ff */
[----:B------:R-:W-:Y:S02]  /*2960*/  VIADD R3, R4, 0x1f ;  /* 0x0000001f04037836 */ /* 0x000fe40000000000 */
[----:B------:R-:W-:Y:S01]  /*2970*/  IMAD R12, R74, UR5, RZ ;  /* 0x000000054a0c7c24 */ /* 0x000fe2000f8e02ff */
[----:B------:R2:W5:Y:S01]  /*2980*/  @P5 LDG.E.U16 R69, desc[UR16][R6.64] ;  /* 0x0000001006455981 */ /* 0x000562000c1e1500 */
[----:B-1----:R-:W-:-:S04]  /*2990*/  LEA R17, P6, R10, UR22, 0x1 ;  /* 0x000000160a117c11 */ /* 0x002fc8000f8c08ff */
[----:B------:R-:W-:Y:S01]  /*29a0*/  LEA.HI.X.SX32 R89, R10, UR23, 0x1, P6 ;  /* 0x000000170a597c11 */ /* 0x000fe2000b0f0eff */
[----:B------:R-:W-:Y:S01]  /*29b0*/  IMAD R10, R75, UR5, RZ ;  /* 0x000000054b0a7c24 */ /* 0x000fe2000f8e02ff */
[----:B------:R-:W-:Y:S01]  /*29c0*/  LEA R102, P5, R11, R17, 0x1 ;  /* 0x000000110b667211 */ /* 0x000fe200078a08ff */
[----:B------:R-:W-:-:S03]  /*29d0*/  IMAD R13, R77, UR5, RZ ;  /* 0x000000054d0d7c24 */ /* 0x000fc6000f8e02ff */
[----:B------:R-:W-:Y:S01]  /*29e0*/  LEA R100, P6, R10, R17, 0x1 ;  /* 0x000000110a647211 */ /* 0x000fe200078c08ff */
[----:B------:R-:W-:Y:S01]  /*29f0*/  IMAD R14, R76, UR5, RZ ;  /* 0x000000054c0e7c24 */ /* 0x000fe2000f8e02ff */
[----:B------:R-:W-:Y:S01]  /*2a00*/  LEA.HI.X.SX32 R103, R11, R89, 0x1, P5 ;  /* 0x000000590b677211 */ /* 0x000fe200028f0eff */
[----:B------:R-:W-:Y:S01]  /*2a10*/  IMAD R15, R78, UR5, RZ ;  /* 0x000000054e0f7c24 */ /* 0x000fe2000f8e02ff */
[----:B------:R-:W-:Y:S01]  /*2a20*/  ISETP.GT.AND P0, PT, R3, 0x1f, PT ;  /* 0x0000001f0300780c */ /* 0x000fe20003f04270 */
[----:B--2---:R-:W-:Y:S01]  /*2a30*/  IMAD R6, R80, UR5, RZ ;  /* 0x0000000550067c24 */ /* 0x004fe2000f8e02ff */
[----:B------:R-:W-:Y:S01]  /*2a40*/  LEA R98, P5, R12, R17, 0x1 ;  /* 0x000000110c627211 */ /* 0x000fe200078a08ff */
[----:B------:R-:W-:Y:S01]  /*2a50*/  IMAD R82, R82, UR5, RZ ;  /* 0x0000000552527c24 */ /* 0x000fe2000f8e02ff */
[----:B------:R-:W-:Y:S01]  /*2a60*/  LEA.HI.X.SX32 R101, R10, R89, 0x1, P6 ;  /* 0x000000590a657211 */ /* 0x000fe200030f0eff */
[----:B------:R-:W-:-:S04]  /*2a70*/  @!UP0 UIADD3 UR4, UPT, UPT, -UR4, 0x100000, URZ ;  /* 0x0010000004048890 */ /* 0x000fc8000fffe1ff */
[----:B------:R-:W-:Y:S02]  /*2a80*/  @!UP0 USHF.L.U32 UR5, UR4, 0xb, URZ ;  /* 0x0000000b04058899 */ /* 0x000fe400080006ff */
[----:B------:R-:W-:Y:S01]  /*2a90*/  @!UP0 USHF.L.U32 UR4, UR4, 0x1, URZ ;  /* 0x0000000104048899 */ /* 0x000fe200080006ff */
[C---:B------:R-:W-:Y:S02]  /*2aa0*/  LEA R96, P6, R13.reuse, R17, 0x1 ;  /* 0x000000110d607211 */ /* 0x040fe400078c08ff */
[----:B------:R-:W-:Y:S02]  /*2ab0*/  LEA.HI.X.SX32 R99, R12, R89, 0x1, P5 ;  /* 0x000000590c637211 */ /* 0x000fe400028f0eff */
[----:B------:R-:W-:Y:S02]  /*2ac0*/  LEA R94, P5, R14, R17, 0x1 ;  /* 0x000000110e5e7211 */ /* 0x000fe400078a08ff */
[----:B------:R-:W-:Y:S01]  /*2ad0*/  LEA.HI.X.SX32 R97, R13, R89, 0x1, P6 ;  /* 0x000000590d617211 */ /* 0x000fe200030f0eff */
[----:B------:R-:W-:Y:S01]  /*2ae0*/  VOTEU.ALL UP0, P2 ;  /* 0x0000000000ff7886 */ /* 0x000fe20001000000 */
[----:B------:R-:W-:-:S02]  /*2af0*/  LEA R92, P6, R15, R17, 0x1 ;  /* 0x000000110f5c7211 */ /* 0x000fc400078c08ff */
[----:B------:R-:W-:Y:S02]  /*2b00*/  LEA.HI.X.SX32 R95, R14, R89, 0x1, P5 ;  /* 0x000000590e5f7211 */ /* 0x000fe400028f0eff */
[----:B------:R-:W-:Y:S01]  /*2b10*/  LEA R90, P5, R6, R17, 0x1 ;  /* 0x00000011065a7211 */ /* 0x000fe200078a08ff */
[----:B------:R0:W1:Y:S01]  /*2b20*/  @!UP0 SYNCS.EXCH.64 URZ, [UR15+0x1008], UR4 ;  /* 0x001008040fff85b2 */ /* 0x0000620008000100 */
[----:B------:R-:W-:Y:S02]  /*2b30*/  LEA.HI.X.SX32 R93, R15, R89, 0x1, P6 ;  /* 0x000000590f5d7211 */ /* 0x000fe400030f0eff */
[----:B------:R-:W-:Y:S02]  /*2b40*/  LEA R88, P6, R82, R17, 0x1 ;  /* 0x0000001152587211 */ /* 0x000fe400078c08ff */
[----:B------:R-:W-:Y:S02]  /*2b50*/  LEA.HI.X.SX32 R91, R6, R89, 0x1, P5 ;  /* 0x00000059065b7211 */ /* 0x000fe400028f0eff */
[----:B------:R-:W-:-:S02]  /*2b60*/  ISETP.LT.AND P5, PT, R20, R4, P0 ;  /* 0x000000041400720c */ /* 0x000fc400007a1270 */
[----:B------:R-:W-:Y:S01]  /*2b70*/  LEA.HI.X.SX32 R89, R82, R89, 0x1, P6 ;  /* 0x0000005952597211 */ /* 0x000fe200030f0eff */
[----:B0-----:R-:W-:Y:S10]  /*2b80*/  @!P0 BRA `(.L_x_12) ;  /* 0x0000000000448947 */ /* 0x001ff40003800000 */
[----:B-----5:R-:W-:Y:S02]  /*2b90*/  PRMT R4, R70, 0x5410, R5 ;  /* 0x0000541046047816 */ /* 0x020fe40000000005 */
[----:B------:R-:W-:Y:S02]  /*2ba0*/  PRMT R5, R43, 0x5410, R64 ;  /* 0x000054102b057816 */ /* 0x000fe40000000040 */
[----:B------:R-:W-:Y:S02]  /*2bb0*/  PRMT R6, R48, 0x5410, R55 ;  /* 0x0000541030067816 */ /* 0x000fe40000000037 */
[----:B------:R-:W-:Y:S02]  /*2bc0*/  PRMT R7, R65, 0x5410, R68 ;  /* 0x0000541041077816 */ /* 0x000fe40000000044 */
[----:B------:R-:W-:Y:S02]  /*2bd0*/  PRMT R8, R54, 0x5410, R49 ;  /* 0x0000541036087816 */ /* 0x000fe40000000031 */
[----:B------:R-:W-:-:S02]  /*2be0*/  PRMT R9, R53, 0x5410, R60 ;  /* 0x0000541035097816 */ /* 0x000fc4000000003c */
[----:B------:R-:W-:Y:S02]  /*2bf0*/  PRMT R10, R63, 0x5410, R66 ;  /* 0x000054103f0a7816 */ /* 0x000fe40000000042 */
        /* <DEDUP_REMOVED lines=8> */
[----:B------:R-:W-:-:S04]  /*2c80*/  PRMT R19, R44, 0x5410, R45 ;  /* 0x000054102c137816 */ /* 0x000fc8000000002d */
[----:B------:R0:W-:Y:S03]  /*2c90*/  STTM.x16 tmem[UR10+0x40], R4 ;  /* 0x00004004000079ed */ /* 0x0001e6000824000a */
.L_x_12:
[----:B------:R-:W2:Y:S02]  /*2ca0*/  FENCE.VIEW.ASYNC.T ;  /* 0x00000000000073c6 */ /* 0x000ea40000000200 */
[----:B-12---:R-:W-:Y:S01]  /*2cb0*/  BAR.SYNC.DEFER_BLOCKING 0x0 ;  /* 0x0000000000007b1d */ /* 0x006fe20000010000 */
[----:B0-----:R-:W-:Y:S02]  /*2cc0*/  PRMT R4, RZ, 0x7610, R4 ;  /* 0x00007610ff047816 */ /* 0x001fe40000000004 */
[----:B------:R-:W-:Y:S02]  /*2cd0*/  PRMT R8, RZ, 0x7610, R8 ;  /* 0x00007610ff087816 */ /* 0x000fe40000000008 */
[----:B------:R-:W-:Y:S01]  /*2ce0*/  PRMT R12, RZ, 0x7610, R12 ;  /* 0x00007610ff0c7816 */ /* 0x000fe2000000000c */
[----:B------:R-:W0:Y:S01]  /*2cf0*/  LDCU UR4, c[0x0][0x3a0] ;  /* 0x00007400ff0477ac */ /* 0x000e220008000800 */
[----:B------:R-:W-:Y:S02]  /*2d00*/  PRMT R16, RZ, 0x7610, R16 ;  /* 0x00007610ff107816 */ /* 0x000fe40000000010 */
[----:B------:R-:W-:-:S02]  /*2d10*/  PRMT R6, RZ, 0x7610, R6 ;  /* 0x00007610ff067816 */ /* 0x000fc40000000006 */
[----:B------:R-:W-:Y:S02]  /*2d20*/  PRMT R10, RZ, 0x7610, R10 ;  /* 0x00007610ff0a7816 */ /* 0x000fe4000000000a */
[----:B------:R-:W-:Y:S02]  /*2d30*/  PRMT R14, RZ, 0x7610, R14 ;  /* 0x00007610ff0e7816 */ /* 0x000fe4000000000e */
[----:B------:R-:W-:Y:S01]  /*2d40*/  PRMT R18, RZ, 0x7610, R18 ;  /* 0x00007610ff127816 */ /* 0x000fe20000000012 */
[----:B------:R-:W2:Y:S04]  /*2d50*/  @P5 LDG.E.U16 R4, desc[UR16][R102.64] ;  /* 0x0000001066045981 */ /* 0x000ea8000c1e1500 */
[----:B------:R-:W3:Y:S04]  /*2d60*/  @P5 LDG.E.U16 R8, desc[UR16][R98.64] ;  /* 0x0000001062085981 */ /* 0x000ee8000c1e1500 */
[----:B------:R-:W4:Y:S04]  /*2d70*/  @P5 LDG.E.U16 R12, desc[UR16][R94.64] ;  /* 0x000000105e0c5981 */ /* 0x000f28000c1e1500 */
[----:B------:R-:W4:Y:S04]  /*2d80*/  @P5 LDG.E.U16 R16, desc[UR16][R90.64] ;  /* 0x000000105a105981 */ /* 0x000f28000c1e1500 */
[----:B------:R-:W4:Y:S04]  /*2d90*/  @P5 LDG.E.U16 R6, desc[UR16][R100.64] ;  /* 0x0000001064065981 */ /* 0x000f28000c1e1500 */
[----:B------:R-:W4:Y:S04]  /*2da0*/  @P5 LDG.E.U16 R10, desc[UR16][R96.64] ;  /* 0x00000010600a5981 */ /* 0x000f28000c1e1500 */
[----:B------:R-:W4:Y:S04]  /*2db0*/  @P5 LDG.E.U16 R14, desc[UR16][R92.64] ;  /* 0x000000105c0e5981 */ /* 0x000f28000c1e1500 */
[----:B------:R-:W4:Y:S01]  /*2dc0*/  @P5 LDG.E.U16 R18, desc[UR16][R88.64] ;  /* 0x0000001058125981 */ /* 0x000f22000c1e1500 */
[----:B-----5:R-:W-:Y:S01]  /*2dd0*/  SHF.R.S32.HI R5, RZ, 0x6, R34 ;  /* 0x00000006ff057819 */ /* 0x020fe20000011422 */
[----:B------:R-:W-:Y:S01]  /*2de0*/  IMAD.SHL.U32 R77, R34, 0x2, RZ ;  /* 0x00000002224d7824 */ /* 0x000fe200078e00ff */
[----:B------:R-:W-:Y:S01]  /*2df0*/  SHF.R.S32.HI R40, RZ, 0x1f, R37 ;  /* 0x0000001fff287819 */ /* 0x000fe20000011425 */
[----:B0-----:R-:W-:Y:S01]  /*2e00*/  UIADD3 UR5, UPT, UPT, UR4, 0x1f, URZ ;  /* 0x0000001f04057890 */ /* 0x001fe2000fffe0ff */
[----:B------:R-:W-:Y:S01]  /*2e10*/  SGXT R5, R5, 0x1 ;  /* 0x000000010505781a */ /* 0x000fe20000000200 */
[C---:B------:R-:W-:Y:S01]  /*2e20*/  IMAD.SHL.U32 R79, R72.reuse, 0x20, RZ ;  /* 0x00000020484f7824 */ /* 0x040fe200078e00ff */
[----:B------:R-:W-:Y:S01]  /*2e30*/  SHF.L.U64.HI R37, R37, 0x1, R40 ;  /* 0x0000000125257819 */ /* 0x000fe20000010228 */
[----:B------:R-:W-:Y:S01]  /*2e40*/  USHF.R.S32.HI UR4, URZ, 0x1f, UR5 ;  /* 0x0000001fff047899 */ /* 0x000fe20008011405 */
[----:B------:R-:W-:Y:S01]  /*2e50*/  LOP3.LUT R34, R5, 0x90, RZ, 0xc0, !PT ;  /* 0x0000009005227812 */ /* 0x000fe200078ec0ff */
[----:B------:R-:W-:Y:S01]  /*2e60*/  IMAD R71, R72, 0xf, RZ ;  /* 0x0000000f48477824 */ /* 0x000fe200078e02ff */
[----:B------:R-:W-:Y:S01]  /*2e70*/  LOP3.LUT P0, RZ, R39, R38, RZ, 0xfc, !PT ;  /* 0x0000002627ff7212 */ /* 0x000fe2000780fcff */
[----:B------:R-:W-:Y:S01]  /*2e80*/  IMAD.WIDE R36, R79, 0x2, R36 ;  /* 0x000000024f247825 */ /* 0x000fe200078e0224 */
[----:B------:R-:W-:Y:S01]  /*2e90*/  LOP3.LUT R77, R34, 0x7e, R77, 0x78, !PT ;  /* 0x0000007e224d7812 */ /* 0x000fe200078e784d */
[----:B------:R-:W-:Y:S01]  /*2ea0*/  ULEA.HI UR4, UR4, UR5, URZ, 0x5 ;  /* 0x0000000504047291 */ /* 0x000fe2000f8f28ff */
[----:B------:R-:W-:Y:S01]  /*2eb0*/  SHF.R.S32.HI R5, RZ, 0x1f, R72 ;  /* 0x0000001fff057819 */ /* 0x000fe20000011448 */
[----:B------:R-:W-:Y:S01]  /*2ec0*/  IMAD.SHL.U32 R69, R72, 0x10, RZ ;  /* 0x0000001048457824 */ /* 0x000fe200078e00ff */
[----:B------:R-:W-:Y:S01]  /*2ed0*/  LOP3.LUT R75, R77, 0x20, RZ, 0x3c, !PT ;  /* 0x000000204d4b7812 */ /* 0x000fe200078e3cff */
[----:B------:R-:W-:Y:S01]  /*2ee0*/  USHF.R.S32.HI UR4, URZ, 0x5, UR4 ;  /* 0x00000005ff047899 */ /* 0x000fe20008011404 */
[----:B------:R-:W-:Y:S01]  /*2ef0*/  IADD3 R36, P3, PT, R36, UR20, RZ ;  /* 0x0000001424247c10 */ /* 0x000fe2000ff7e0ff */
[C---:B------:R-:W-:Y:S01]  /*2f00*/  IMAD R67, R72.reuse, 0x11, RZ ;  /* 0x0000001148437824 */ /* 0x040fe200078e02ff */
[----:B------:R-:W-:Y:S01]  /*2f10*/  UIADD3 UR19, UPT, UPT, UR18, 0x40, URZ ;  /* 0x0000004012137890 */ /* 0x000fe2000fffe0ff */
[C---:B------:R-:W-:Y:S01]  /*2f20*/  IMAD R65, R72.reuse, 0x12, RZ ;  /* 0x0000001248417824 */ /* 0x040fe200078e02ff */
[----:B------:R-:W-:Y:S01]  /*2f30*/  IADD3.X R37, PT, PT, R37, UR21, RZ, P3, !PT ;  /* 0x0000001525257c10 */ /* 0x000fe20009ffe4ff */
[----:B------:R-:W-:Y:S01]  /*2f40*/  UISETP.LT.AND UP0, UPT, UR4, 0x1, UPT ;  /* 0x000000010400788c */ /* 0x000fe2000bf01270 */
[----:B------:R-:W-:Y:S01]  /*2f50*/  ISETP.LT.OR P3, PT, R3, 0x20, P0 ;  /* 0x000000200300780c */ /* 0x000fe20000761670 */
[C---:B------:R-:W-:Y:S01]  /*2f60*/  IMAD R63, R72.reuse, 0x13, RZ ;  /* 0x00000013483f7824 */ /* 0x040fe200078e02ff */
[C---:B------:R-:W-:Y:S01]  /*2f70*/  SHF.L.U64.HI R112, R72.reuse, 0x1, R5 ;  /* 0x0000000148707819 */ /* 0x040fe20000010205 */
[----:B------:R-:W-:Y:S01]  /*2f80*/  USEL UR4, UR4, 0x1, !UP0 ;  /* 0x0000000104047887 */ /* 0x000fe2000c000000 */
[C---:B------:R-:W-:Y:S01]  /*2f90*/  IMAD R61, R72.reuse, 0x14, RZ ;  /* 0x00000014483d7824 */ /* 0x040fe200078e02ff */
[----:B------:R-:W-:Y:S01]  /*2fa0*/  SHF.R.S32.HI R110, RZ, 0x1f, R33 ;  /* 0x0000001fff6e7819 */ /* 0x000fe20000011421 */
[C---:B------:R-:W-:Y:S01]  /*2fb0*/  IMAD R59, R72.reuse, 0x15, RZ ;  /* 0x00000015483b7824 */ /* 0x040fe200078e02ff */
[----:B------:R-:W-:Y:S01]  /*2fc0*/  UIADD3 UR12, UPT, UPT, UR4, -0x1, URZ ;  /* 0xffffffff040c7890 */ /* 0x000fe2000fffe0ff */
[C---:B------:R-:W-:Y:S01]  /*2fd0*/  IMAD R57, R72.reuse, 0x16, RZ ;  /* 0x0000001648397824 */ /* 0x040fe200078e02ff */
[----:B------:R-:W-:Y:S01]  /*2fe0*/  SHF.R.S32.HI R108, RZ, 0x1f, R25 ;  /* 0x0000001fff6c7819 */ /* 0x000fe20000011419 */
[C---:B------:R-:W-:Y:S01]  /*2ff0*/  IMAD R55, R72.reuse, 0x17, RZ ;  /* 0x0000001748377824 */ /* 0x040fe200078e02ff */
[----:B------:R-:W-:Y:S01]  /*3000*/  UISETP.NE.U32.AND UP0, UPT, UR12, URZ, UPT ;  /* 0x000000ff0c00728c */ /* 0x000fe2000bf05070 */
[C---:B------:R-:W-:Y:S01]  /*3010*/  IMAD R53, R72.reuse, 0x18, RZ ;  /* 0x0000001848357824 */ /* 0x040fe200078e02ff */
[----:B------:R-:W-:Y:S01]  /*3020*/  SHF.R.S32.HI R5, RZ, 0x1f, R32 ;  /* 0x0000001fff057819 */ /* 0x000fe20000011420 */
        /* <DEDUP_REMOVED lines=12> */
[----:B------:R-:W-:Y:S01]  /*30f0*/  IMAD R39, R72, 0x1f, RZ ;  /* 0x0000001f48277824 */ /* 0x000fe200078e02ff */
[----:B------:R-:W-:Y:S01]  /*3100*/  SHF.R.S32.HI R76, RZ, 0x1f, R27 ;  /* 0x0000001fff4c7819 */ /* 0x000fe2000001141b */
[----:B------:R-:W-:Y:S01]  /*3110*/  IMAD.SHL.U32 R73, R73, 0x20, RZ ;  /* 0x0000002049497824 */ /* 0x000fe200078e00ff */
[----:B------:R-:W-:-:S02]  /*3120*/  SHF.R.S32.HI R15, RZ, 0x1f, R24 ;  /* 0x0000001fff0f7819 */ /* 0x000fc40000011418 */
[----:B------:R-:W-:Y:S02]  /*3130*/  SHF.R.S32.HI R72, RZ, 0x1f, R21 ;  /* 0x0000001fff487819 */ /* 0x000fe40000011415 */
[----:B------:R-:W-:Y:S02]  /*3140*/  SHF.R.S32.HI R70, RZ, 0x1f, R23 ;  /* 0x0000001fff467819 */ /* 0x000fe40000011417 */
[----:B------:R-:W-:Y:S02]  /*3150*/  SHF.R.S32.HI R68, RZ, 0x1f, R71 ;  /* 0x0000001fff447819 */ /* 0x000fe40000011447 */
[----:B------:R-:W-:Y:S02]  /*3160*/  SHF.R.S32.HI R66, RZ, 0x1f, R69 ;  /* 0x0000001fff427819 */ /* 0x000fe40000011445 */
[----:B------:R-:W-:Y:S02]  /*3170*/  SHF.R.S32.HI R64, RZ, 0x1f, R67 ;  /* 0x0000001fff407819 */ /* 0x000fe40000011443 */
        /* <DEDUP_REMOVED lines=11> */
[----:B------:R-:W-:Y:S01]  /*3230*/  SHF.R.S32.HI R40, RZ, 0x1f, R43 ;  /* 0x0000001fff287819 */ /* 0x000fe2000001142b */
[----:B--2---:R0:W-:Y:S04]  /*3240*/  STS.U16 [R77+UR15], R4 ;  /* 0x000000044d007988 */ /* 0x0041e8000800040f */
[----:B---3--:R0:W-:Y:S04]  /*3250*/  STS.U16 [R77+UR15+0x200], R8 ;  /* 0x000200084d007988 */ /* 0x0081e8000800040f */
[----:B----4-:R0:W-:Y:S04]  /*3260*/  STS.U16 [R77+UR15+0x400], R12 ;  /* 0x0004000c4d007988 */ /* 0x0101e8000800040f */
[----:B------:R0:W-:Y:S04]  /*3270*/  STS.U16 [R77+UR15+0x600], R16 ;  /* 0x000600104d007988 */ /* 0x0001e8000800040f */
[----:B------:R0:W-:Y:S04]  /*3280*/  STS.U16 [R75+UR15+0x100], R6 ;  /* 0x000100064b007988 */ /* 0x0001e8000800040f */
[----:B------:R0:W-:Y:S04]  /*3290*/  STS.U16 [R75+UR15+0x300], R10 ;  /* 0x0003000a4b007988 */ /* 0x0001e8000800040f */
[----:B------:R0:W-:Y:S04]  /*32a0*/  STS.U16 [R75+UR15+0x500], R14 ;  /* 0x0005000e4b007988 */ /* 0x0001e8000800040f */
[----:B------:R0:W-:Y:S01]  /*32b0*/  STS.U16 [R75+UR15+0x700], R18 ;  /* 0x000700124b007988 */ /* 0x0001e2000800040f */
[----:B------:R1:W-:Y:S06]  /*32c0*/  MEMBAR.ALL.CTA ;  /* 0x0000000000007992 */ /* 0x0003ec0000008000 */
[----:B-1----:R-:W1:Y:S02]  /*32d0*/  FENCE.VIEW.ASYNC.S ;  /* 0x00000000000073c6 */ /* 0x002e640000000000 */
[----:B-1----:R-:W-:Y:S06]  /*32e0*/  BAR.SYNC.DEFER_BLOCKING 0x0 ;  /* 0x0000000000007b1d */ /* 0x002fec0000010000 */
[----:B------:R-:W-:-:S00]  /*32f0*/  MEMBAR.ALL.CTA ;  /* 0x0000000000007992 */ /* 0x000fc00000008000 */
[----:B------:R-:W-:Y:S06]  /*3300*/  MEMBAR.ALL.GPU ;  /* 0x0000000000007992 */ /* 0x000fec000000a000 */
[----:B------:R-:W-:-:S00]  /*3310*/  ERRBAR ;  /* 0x00000000000079ab */ /* 0x000fc00000000000 */
[----:B------:R-:W-:Y:S08]  /*3320*/  CGAERRBAR ;  /* 0x00000000000075ab */ /* 0x000ff00000000000 */
[----:B------:R-:W-:Y:S06]  /*3330*/  UCGABAR_ARV ;  /* 0x00000000000079c7 */ /* 0x000fec0008000000 */
[----:B------:R-:W-:Y:S01]  /*3340*/  UCGABAR_WAIT ;  /* 0x0000000000007dc7 */ /* 0x000fe20008000000 */
[----:B------:R-:W-:Y:S01]  /*3350*/  CCTL.IVALL ;  /* 0x00000000ff00798f */ /* 0x000fe20002000000 */
[----:B0-----:R-:W-:Y:S05]  /*3360*/  @P3 BRA `(.L_x_13) ;  /* 0x0000000000443947 */ /* 0x001fea0003800000 */
[----:B------:R-:W-:Y:S01]  /*3370*/  USHF.R.U32.HI UR4, URZ, 0x4, UR15 ;  /* 0x00000004ff047899 */ /* 0x000fe2000801160f */
[----:B------:R-:W-:Y:S01]  /*3380*/  UMOV UR6, 0xfffffffe ;  /* 0xfffffffe00067882 */ /* 0x000fe20000000000 */
[----:B------:R-:W-:Y:S02]  /*3390*/  UMOV UR7, 0x7fffbfdf ;  /* 0x7fffbfdf00077882 */ /* 0x000fe40000000000 */
[----:B------:R-:W-:Y:S01]  /*33a0*/  USGXT.U32 UR4, UR4, 0xe ;  /* 0x0000000e0404789a */ /* 0x000fe20008000000 */
[----:B------:R-:W-:Y:S01]  /*33b0*/  UMOV UR5, URZ ;  /* 0x000000ff00057c82 */ /* 0x000fe20008000000 */
[----:B------:R-:W-:Y:S02]  /*33c0*/  UIADD3 UR9, UPT, UPT, UR18, 0x48, URZ ;  /* 0x0000004812097890 */ /* 0x000fe4000fffe0ff */
[----:B------:R-:W-:Y:S01]  /*33d0*/  UIADD3.64 UR6, UPT, UPT, UR4, -UR6, URZ ;  /* 0x8000000604067297 */ /* 0x000fe2000fffe0ff */
[----:B------:R-:W-:Y:S01]  /*33e0*/  UMOV UR20, 0x0 ;  /* 0x0000000000147882 */ /* 0x000fe20000000000 */
[----:B------:R-:W-:Y:S01]  /*33f0*/  UMOV UR21, 0x10100490 ;  /* 0x1010049000157882 */ /* 0x000fe20000000000 */
[----:B------:R-:W-:Y:S01]  /*3400*/  UMOV UR5, 0x80004020 ;  /* 0x8000402000057882 */ /* 0x000fe20000000000 */
[----:B------:R-:W-:Y:S01]  /*3410*/  UMOV UR22, 0x0 ;  /* 0x0000000000167882 */ /* 0x000fe20000000000 */
[----:B------:R-:W-:Y:S01]  /*3420*/  UMOV UR23, 0x10100490 ;  /* 0x1010049000177882 */ /* 0x000fe20000000000 */
[----:B------:R-:W-:Y:S01]  /*3430*/  UMOV UR13, 0x3 ;  /* 0x00000003000d7882 */ /* 0x000fe20000000000 */
[----:B------:R0:W-:Y:S02]  /*3440*/  UTCHMMA.2CTA tmem[UR19], gdesc[UR4], tmem[UR18], tmem[UR20], idesc[UR21], !UPT ;  /* 0x00ff1404130079ea */ /* 0x0001e4000fa00012 */
[----:B------:R0:W-:Y:S01]  /*3450*/  UTCHMMA.2CTA tmem[UR9], gdesc[UR6], tmem[UR18], tmem[UR22], idesc[UR23], UPT ;  /* 0x00ff1606090079ea */ /* 0x0001e2000ba00012 */
[----:B------:R0:W-:Y:S01]  /*3460*/  UTCBAR.2CTA.MULTICAST [UR8], URZ, UR13 ;  /* 0x000000ff080073e9 */ /* 0x0001e2000820080d */
[----:B------:R-:W-:Y:S01]  /*3470*/  NOP ;  /* 0x0000000000007918 */ /* 0x000fe20000000000 */
.L_x_13:
[----:B------:R-:W-:Y:S01]  /*3480*/  SHF.R.S32.HI R38, RZ, 0x1f, R41 ;  /* 0x0000001fff267819 */ /* 0x000fe20000011429 */
[----:B0-----:R-:W-:Y:S01]  /*3490*/  UMOV UR4, URZ ;  /* 0x000000ff00047c82 */ /* 0x001fe20008000000 */
[----:B------:R-:W-:Y:S01]  /*34a0*/  SHF.R.S32.HI R34, RZ, 0x1f, R39 ;  /* 0x0000001fff227819 */ /* 0x000fe20000011427 */
[----:B------:R-:W-:Y:S06]  /*34b0*/  BRA.U !UP0, `(.L_x_14) ;  /* 0x00000011088c7547 */ /* 0x000fec000b800000 */
[----:B------:R-:W-:Y:S01]  /*34c0*/  UIADD3 UR5, UPT, UPT, UR15, 0x800, URZ ;  /* 0x000008000f057890 */ /* 0x000fe2000fffe0ff */
[----:B------:R-:W-:Y:S01]  /*34d0*/  SHF.L.U64.HI R110, R33, 0x1, R110 ;  /* 0x00000001216e7819 */ /* 0x000fe2000001026e */
[----:B------:R-:W-:Y:S01]  /*34e0*/  UMOV UR8, 0xfffffffe ;  /* 0xfffffffe00087882 */ /* 0x000fe20000000000 */
[----:B------:R-:W-:Y:S01]  /*34f0*/  SHF.L.U64.HI R108, R25, 0x1, R108 ;  /* 0x00000001196c7819 */ /* 0x000fe2000001026c */
[----:B------:R-:W-:Y:S01]  /*3500*/  USHF.R.U32.HI UR5, URZ, 0x4, UR5 ;  /* 0x00000004ff057899 */ /* 0x000fe20008011605 */
[----:B------:R-:W-:Y:S01]  /*3510*/  SHF.L.U64.HI R106, R32, 0x1, R5 ;  /* 0x00000001206a7819 */ /* 0x000fe20000010205 */
[----:B------:R-:W-:Y:S01]  /*3520*/  UMOV UR9, 0x7fffbfdf ;  /* 0x7fffbfdf00097882 */ /* 0x000fe20000000000 */
[----:B------:R-:W-:Y:S01]  /*3530*/  SHF.L.U64.HI R104, R28, 0x1, R7 ;  /* 0x000000011c687819 */ /* 0x000fe20000010207 */
[----:B------:R-:W-:Y:S01]  /*3540*/  USGXT.U32 UR6, UR5, 0xe ;  /* 0x0000000e0506789a */ /* 0x000fe20008000000 */
[----:B------:R-:W-:Y:S01]  /*3550*/  SHF.L.U64.HI R86, R26, 0x1, R9 ;  /* 0x000000011a567819 */ /* 0x000fe20000010209 */
[----:B------:R-:W-:Y:S01]  /*3560*/  UMOV UR7, URZ ;  /* 0x000000ff00077c82 */ /* 0x000fe20008000000 */
[----:B------:R-:W-:Y:S01]  /*3570*/  SHF.L.U64.HI R84, R22, 0x1, R11 ;  /* 0x0000000116547819 */ /* 0x000fe2000001020b */
[----:B------:R-:W-:Y:S01]  /*3580*/  UIADD3.64 UR8, UPT, UPT, UR6, -UR8, URZ ;  /* 0x8000000806087297 */ /* 0x000fe2000fffe0ff */
[----:B------:R-:W-:Y:S01]  /*3590*/  SHF.L.U64.HI R82, R30, 0x1, R13 ;  /* 0x000000011e527819 */ /* 0x000fe2000001020d */
[----:B------:R-:W-:Y:S01]  /*35a0*/  UMOV UR13, 0x1 ;  /* 0x00000001000d7882 */ /* 0x000fe20000000000 */
[----:B------:R-:W-:Y:S01]  /*35b0*/  SHF.L.U64.HI R80, R31, 0x1, R80 ;  /* 0x000000011f507819 */ /* 0x000fe20000010250 */
[----:B------:R-:W-:Y:S01]  /*35c0*/  UMOV UR5, URZ ;  /* 0x000000ff00057c82 */ /* 0x000fe20008000000 */
[----:B------:R-:W-:-:S02]  /*35d0*/  SHF.L.U64.HI R78, R29, 0x1, R78 ;  /* 0x000000011d4e7819 */ /* 0x000fc4000001024e */
[----:B------:R-:W-:Y:S02]  /*35e0*/  SHF.L.U64.HI R76, R27, 0x1, R76 ;  /* 0x000000011b4c7819 */ /* 0x000fe4000001024c */
[----:B------:R-:W-:Y:S02]  /*35f0*/  SHF.L.U64.HI R74, R24, 0x1, R15 ;  /* 0x00000001184a7819 */ /* 0x000fe4000001020f */
[----:B------:R-:W-:Y:S02]  /*3600*/  SHF.L.U64.HI R72, R21, 0x1, R72 ;  /* 0x0000000115487819 */ /* 0x000fe40000010248 */
[----:B------:R-:W-:Y:S02]  /*3610*/  SHF.L.U64.HI R70, R23, 0x1, R70 ;  /* 0x0000000117467819 */ /* 0x000fe40000010246 */
[----:B------:R-:W-:Y:S02]  /*3620*/  SHF.L.U64.HI R68, R71, 0x1, R68 ;  /* 0x0000000147447819 */ /* 0x000fe40000010244 */
        /* <DEDUP_REMOVED lines=15> */
[----:B------:R-:W-:-:S07]  /*3720*/  SHF.L.U64.HI R34, R39, 0x1, R34 ;  /* 0x0000000127227819 */ /* 0x000fce0000010222 */
.L_x_17:
[----:B------:R-:W-:Y:S02]  /*3730*/  ISETP.GT.AND P3, PT, R35, 0x1, PT ;  /* 0x000000012300780c */ /* 0x000fe40003f64270 */
[-C--:B------:R-:W-:Y:S02]  /*3740*/  IADD3 R8, P5, PT, R33, R36.reuse, RZ ;  /* 0x0000002421087210 */ /* 0x080fe40007fbe0ff */
[----:B------:R-:W-:Y:S02]  /*3750*/  PRMT R81, RZ, 0x7610, R81 ;  /* 0x00007610ff517816 */ /* 0x000fe40000000051 */
[----:B------:R-:W-:Y:S01]  /*3760*/  ISETP.GT.AND P6, PT, R35, 0x2, PT ;  /* 0x000000022300780c */ /* 0x000fe20003fc4270 */
[----:B------:R-:W-:Y:S01]  /*3770*/  IMAD.X R9, R37, 0x1, R112, P5 ;  /* 0x0000000125097824 */ /* 0x000fe200028e0670 */
[----:B------:R-:W-:Y:S02]  /*3780*/  ISETP.GT.AND P5, PT, R35, 0x3, PT ;  /* 0x000000032300780c */ /* 0x000fe40003fa4270 */
[----:B------:R-:W-:-:S02]  /*3790*/  LEA R4, P4, R33, R36, 0x1 ;  /* 0x0000002421047211 */ /* 0x000fc400078808ff */
[----:B------:R-:W-:Y:S01]  /*37a0*/  PRMT R117, RZ, 0x7610, R117 ;  /* 0x00007610ff757816 */ /* 0x000fe20000000075 */
[----:B------:R0:W5:Y:S01]  /*37b0*/  @P3 LDG.E.U16 R81, desc[UR16][R8.64] ;  /* 0x0000001008513981 */ /* 0x000162000c1e1500 */
[----:B------:R-:W-:Y:S01]  /*37c0*/  LEA R12, P3, R25, R36, 0x1 ;  /* 0x00000024190c7211 */ /* 0x000fe200078608ff */
[----:B------:R-:W-:Y:S01]  /*37d0*/  IMAD.X R5, R37, 0x1, R110, P4 ;  /* 0x0000000125057824 */ /* 0x000fe200020e066e */
[----:B------:R-:W-:-:S03]  /*37e0*/  PRMT R119, RZ, 0x7610, R119 ;  /* 0x00007610ff777816 */ /* 0x000fc60000000077 */
[----:B------:R-:W-:Y:S01]  /*37f0*/  IMAD.X R13, R37, 0x1, R108, P3 ;  /* 0x00000001250d7824 */ /* 0x000fe200018e066c */
[C---:B------:R-:W-:Y:S01]  /*3800*/  ISETP.GT.AND P4, PT, R35.reuse, 0x4, PT ;  /* 0x000000042300780c */ /* 0x040fe20003f84270 */
[----:B------:R1:W2:Y:S01]  /*3810*/  @P6 LDG.E.U16 R117, desc[UR16][R4.64] ;  /* 0x0000001004756981 */ /* 0x0002a2000c1e1500 */
[----:B------:R-:W-:Y:S02]  /*3820*/  ISETP.GT.AND P3, PT, R35, 0x5, PT ;  /* 0x000000052300780c */ /* 0x000fe40003f64270 */
[-C--:B------:R-:W-:Y:S01]  /*3830*/  LEA R10, P6, R32, R36.reuse, 0x1 ;  /* 0x00000024200a7211 */ /* 0x080fe200078c08ff */
[----:B------:R3:W2:Y:S01]  /*3840*/  @P5 LDG.E.U16 R119, desc[UR16][R12.64] ;  /* 0x000000100c775981 */ /* 0x0006a2000c1e1500 */
[----:B0-----:R-:W-:Y:S02]  /*3850*/  LEA R8, P5, R28, R36, 0x1 ;  /* 0x000000241c087211 */ /* 0x001fe400078a08ff */
[----:B------:R-:W-:Y:S01]  /*3860*/  PRMT R6, RZ, 0x7610, R6 ;  /* 0x00007610ff067816 */ /* 0x000fe20000000006 */
[C---:B------:R-:W-:Y:S01]  /*3870*/  IMAD.X R11, R37.reuse, 0x1, R106, P6 ;  /* 0x00000001250b7824 */ /* 0x040fe200030e066a */
[----:B------:R-:W-:Y:S01]  /*3880*/  PRMT R115, RZ, 0x7610, R115 ;  /* 0x00007610ff737816 */ /* 0x000fe20000000073 */
[----:B------:R-:W-:-:S03]  /*3890*/  IMAD.X R9, R37, 0x1, R104, P5 ;  /* 0x0000000125097824 */ /* 0x000fc600028e0668 */
[----:B------:R-:W4:Y:S04]  /*38a0*/  @P4 LDG.E.U16 R6, desc[UR16][R10.64] ;  /* 0x000000100a064981 */ /* 0x000f28000c1e1500 */
[----:B------:R-:W4:Y:S01]  /*38b0*/  @P3 LDG.E.U16 R115, desc[UR16][R8.64] ;  /* 0x0000001008733981 */ /* 0x000f22000c1e1500 */
[----:B------:R-:W-:Y:S02]  /*38c0*/  ISETP.GT.AND P6, PT, R35, 0x6, PT ;  /* 0x000000062300780c */ /* 0x000fe40003fc4270 */
[----:B-1----:R-:W-:Y:S02]  /*38d0*/  LEA R4, P4, R26, R36, 0x1 ;  /* 0x000000241a047211 */ /* 0x002fe400078808ff */
[----:B------:R-:W-:-:S03]  /*38e0*/  PRMT R113, RZ, 0x7610, R113 ;  /* 0x00007610ff717816 */ /* 0x000fc60000000071 */
[----:B------:R-:W-:Y:S01]  /*38f0*/  IMAD.X R5, R37, 0x1, R86, P4 ;  /* 0x0000000125057824 */ /* 0x000fe200020e0656 */
[C---:B------:R-:W-:Y:S02]  /*3900*/  ISETP.GT.AND P4, PT, R35.reuse, 0x8, PT ;  /* 0x000000082300780c */ /* 0x040fe40003f84270 */
[----:B------:R-:W-:-:S03]  /*3910*/  ISETP.GT.AND P5, PT, R35, 0x7, PT ;  /* 0x000000072300780c */ /* 0x000fc60003fa4270 */
[----:B------:R0:W5:Y:S01]  /*3920*/  @P6 LDG.E.U16 R113, desc[UR16][R4.64] ;  /* 0x0000001004716981 */ /* 0x000162000c1e1500 */
[-C--:B---3--:R-:W-:Y:S02]  /*3930*/  LEA R12, P6, R30, R36.reuse, 0x1 ;  /* 0x000000241e0c7211 */ /* 0x088fe400078c08ff */
[-C--:B------:R-:W-:Y:S02]  /*3940*/  LEA R14, P3, R22, R36.reuse, 0x1 ;  /* 0x00000024160e7211 */ /* 0x080fe400078608ff */
[----:B------:R-:W-:Y:S01]  /*3950*/  PRMT R111, RZ, 0x7610, R111 ;  /* 0x00007610ff6f7816 */ /* 0x000fe2000000006f */
[C---:B------:R-:W-:Y:S01]  /*3960*/  IMAD.X R13, R37.reuse, 0x1, R82, P6 ;  /* 0x00000001250d7824 */ /* 0x040fe200030e0652 */
[----:B------:R-:W-:Y:S01]  /*3970*/  PRMT R7, RZ, 0x7610, R7 ;  /* 0x00007610ff077816 */ /* 0x000fe20000000007 */
[----:B------:R-:W-:Y:S01]  /*3980*/  IMAD.X R15, R37, 0x1, R84, P3 ;  /* 0x00000001250f7824 */ /* 0x000fe200018e0654 */
[C---:B------:R-:W-:Y:S02]  /*3990*/  ISETP.GT.AND P6, PT, R35.reuse, 0xa, PT ;  /* 0x0000000a2300780c */ /* 0x040fe40003fc4270 */
[----:B------:R-:W-:Y:S01]  /*39a0*/  ISETP.GT.AND P3, PT, R35, 0x9, PT ;  /* 0x000000092300780c */ /* 0x000fe20003f64270 */
[----:B------:R-:W5:Y:S01]  /*39b0*/  @P4 LDG.E.U16 R111, desc[UR16][R12.64] ;  /* 0x000000100c6f4981 */ /* 0x000f62000c1e1500 */
[----:B0-----:R-:W-:-:S03]  /*39c0*/  LEA R4, P4, R29, R36, 0x1 ;  /* 0x000000241d047211 */ /* 0x001fc600078808ff */
[----:B------:R0:W5:Y:S01]  /*39d0*/  @P5 LDG.E.U16 R7, desc[UR16][R14.64] ;  /* 0x000000100e075981 */ /* 0x000162000c1e1500 */
[-C--:B------:R-:W-:Y:S01]  /*39e0*/  LEA R10, P5, R31, R36.reuse, 0x1 ;  /* 0x000000241f0a7211 */ /* 0x080fe200078a08ff */
[C---:B------:R-:W-:Y:S01]  /*39f0*/  IMAD.X R5, R37.reuse, 0x1, R78, P4 ;  /* 0x0000000125057824 */ /* 0x040fe200020e064e */
[----:B------:R-:W-:Y:S02]  /*3a00*/  PRMT R109, RZ, 0x7610, R109 ;  /* 0x00007610ff6d7816 */ /* 0x000fe4000000006d */
[----:B------:R-:W-:Y:S01]  /*3a10*/  PRMT R8, RZ, 0x7610, R8 ;  /* 0x00007610ff087816 */ /* 0x000fe20000000008 */
[----:B------:R-:W-:Y:S01]  /*3a20*/  IMAD.X R11, R37, 0x1, R80, P5 ;  /* 0x00000001250b7824 */ /* 0x000fe200028e0650 */
[----:B------:R-:W-:Y:S02]  /*3a30*/  ISETP.GT.AND P5, PT, R35, 0xb, PT ;  /* 0x0000000b2300780c */ /* 0x000fe40003fa4270 */
[----:B------:R-:W5:Y:S01]  /*3a40*/  @P6 LDG.E.U16 R109, desc[UR16][R4.64] ;  /* 0x00000010046d6981 */ /* 0x000f62000c1e1500 */
[----:B0-----:R-:W-:-:S02]  /*3a50*/  LEA R14, P4, R27, R36, 0x1 ;  /* 0x000000241b0e7211 */ /* 0x001fc400078808ff */
[-C--:B------:R-:W-:Y:S01]  /*3a60*/  LEA R12, P6, R24, R36.reuse, 0x1 ;  /* 0x00000024180c7211 */ /* 0x080fe200078c08ff */
[----:B------:R0:W5:Y:S01]  /*3a70*/  @P3 LDG.E.U16 R8, desc[UR16][R10.64] ;  /* 0x000000100a083981 */ /* 0x000162000c1e1500 */
[----:B------:R-:W-:Y:S01]  /*3a80*/  ISETP.GT.AND P3, PT, R35, 0xc, PT ;  /* 0x0000000c2300780c */ /* 0x000fe20003f64270 */
[----:B------:R-:W-:Y:S01]  /*3a90*/  IMAD.X R15, R37, 0x1, R76, P4 ;  /* 0x00000001250f7824 */ /* 0x000fe200020e064c */
[----:B------:R-:W-:Y:S01]  /*3aa0*/  ISETP.GT.AND P4, PT, R35, 0xd, PT ;  /* 0x0000000d2300780c */ /* 0x000fe20003f84270 */
[----:B------:R-:W-:Y:S01]  /*3ab0*/  IMAD.X R13, R37, 0x1, R74, P6 ;  /* 0x00000001250d7824 */ /* 0x000fe200030e064a */
[----:B------:R-:W-:Y:S02]  /*3ac0*/  PRMT R9, RZ, 0x7610, R9 ;  /* 0x00007610ff097816 */ /* 0x000fe40000000009 */
[----:B------:R-:W-:Y:S02]  /*3ad0*/  LEA R18, P6, R21, R36, 0x1 ;  /* 0x0000002415127211 */ /* 0x000fe400078c08ff */
[----:B------:R-:W-:-:S02]  /*3ae0*/  PRMT R107, RZ, 0x7610, R107 ;  /* 0x00007610ff6b7816 */ /* 0x000fc4000000006b */
[----:B0-----:R-:W-:Y:S01]  /*3af0*/  PRMT R10, RZ, 0x7610, R10 ;  /* 0x00007610ff0a7816 */ /* 0x001fe2000000000a */
[----:B------:R0:W5:Y:S01]  /*3b00*/  @P5 LDG.E.U16 R9, desc[UR16][R14.64] ;  /* 0x000000100e095981 */ /* 0x000162000c1e1500 */
[----:B------:R-:W-:Y:S01]  /*3b10*/  IMAD.X R19, R37, 0x1, R72, P6 ;  /* 0x0000000125137824 */ /* 0x000fe200030e0648 */
[C---:B------:R-:W-:Y:S02]  /*3b20*/  ISETP.GT.AND P5, PT, R35.reuse, 0xe, PT ;  /* 0x0000000e2300780c */ /* 0x040fe40003fa4270 */
[----:B------:R-:W5:Y:S01]  /*3b30*/  @P3 LDG.E.U16 R107, desc[UR16][R12.64] ;  /* 0x000000100c6b3981 */ /* 0x000f62000c1e1500 */
[----:B------:R-:W-:Y:S02]  /*3b40*/  ISETP.GT.AND P6, PT, R35, 0xf, PT ;  /* 0x0000000f2300780c */ /* 0x000fe40003fc4270 */
[-C--:B------:R-:W-:Y:S01]  /*3b50*/  LEA R4, P3, R23, R36.reuse, 0x1 ;  /* 0x0000002417047211 */ /* 0x080fe200078608ff */
[----:B------:R1:W5:Y:S01]  /*3b60*/  @P4 LDG.E.U16 R10, desc[UR16][R18.64] ;  /* 0x00000010120a4981 */ /* 0x000362000c1e1500 */
[----:B------:R-:W-:-:S02]  /*3b70*/  LEA R16, P4, R71, R36, 0x1 ;  /* 0x0000002447107211 */ /* 0x000fc400078808ff */
[----:B------:R-:W-:Y:S01]  /*3b80*/  PRMT R11, RZ, 0x7610, R11 ;  /* 0x00007610ff0b7816 */ /* 0x000fe2000000000b */
[C---:B------:R-:W-:Y:S01]  /*3b90*/  IMAD.X R5, R37.reuse, 0x1, R70, P3 ;  /* 0x0000000125057824 */ /* 0x040fe200018e0646 */
[----:B------:R-:W-:Y:S01]  /*3ba0*/  PRMT R124, RZ, 0x7610, R124 ;  /* 0x00007610ff7c7816 */ /* 0x000fe2000000007c */
[----:B------:R-:W-:Y:S01]  /*3bb0*/  IMAD.X R17, R37, 0x1, R68, P4 ;  /* 0x0000000125117824 */ /* 0x000fe200020e0644 */
[C---:B------:R-:W-:Y:S02]  /*3bc0*/  ISETP.GT.AND P3, PT, R35.reuse, 0x10, PT ;  /* 0x000000102300780c */ /* 0x040fe40003f64270 */
[----:B------:R3:W5:Y:S01]  /*3bd0*/  @P5 LDG.E.U16 R11, desc[UR16][R4.64] ;  /* 0x00000010040b5981 */ /* 0x000762000c1e1500 */
[----:B------:R-:W-:Y:S02]  /*3be0*/  ISETP.GT.AND P4, PT, R35, 0x11, PT ;  /* 0x000000112300780c */ /* 0x000fe40003f84270 */
[-C--:B0-----:R-:W-:Y:S01]  /*3bf0*/  LEA R14, P5, R69, R36.reuse, 0x1 ;  /* 0x00000024450e7211 */ /* 0x081fe200078a08ff */
[----:B------:R0:W5:Y:S01]  /*3c00*/  @P6 LDG.E.U16 R124, desc[UR16][R16.64] ;  /* 0x00000010107c6981 */ /* 0x000162000c1e1500 */
[----:B-1----:R-:W-:-:S02]  /*3c10*/  LEA R18, P6, R67, R36, 0x1 ;  /* 0x0000002443127211 */ /* 0x002fc400078c08ff */
[----:B------:R-:W-:Y:S01]  /*3c20*/  PRMT R12, RZ, 0x7610, R12 ;  /* 0x00007610ff0c7816 */ /* 0x000fe2000000000c */
[C---:B------:R-:W-:Y:S01]  /*3c30*/  IMAD.X R15, R37.reuse, 0x1, R66, P5 ;  /* 0x00000001250f7824 */ /* 0x040fe200028e0642 */
[----:B------:R-:W-:Y:S01]  /*3c40*/  PRMT R105, RZ, 0x7610, R105 ;  /* 0x00007610ff697816 */ /* 0x000fe20000000069 */
[----:B------:R-:W-:Y:S01]  /*3c50*/  IMAD.X R19, R37, 0x1, R64, P6 ;  /* 0x0000000125137824 */ /* 0x000fe200030e0640 */
[C---:B------:R-:W-:Y:S02]  /*3c60*/  ISETP.GT.AND P5, PT, R35.reuse, 0x12, PT ;  /* 0x000000122300780c */ /* 0x040fe40003fa4270 */
[----:B------:R-:W5:Y:S01]  /*3c70*/  @P3 LDG.E.U16 R12, desc[UR16][R14.64] ;  /* 0x000000100e0c3981 */ /* 0x000f62000c1e1500 */
[----:B------:R-:W-:Y:S02]  /*3c80*/  ISETP.GT.AND P6, PT, R35, 0x13, PT ;  /* 0x000000132300780c */ /* 0x000fe40003fc4270 */
[-C--:B---3--:R-:W-:Y:S01]  /*3c90*/  LEA R4, P3, R65, R36.reuse, 0x1 ;  /* 0x0000002441047211 */ /* 0x088fe200078608ff */
[----:B------:R1:W5:Y:S01]  /*3ca0*/  @P4 LDG.E.U16 R105, desc[UR16][R18.64] ;  /* 0x0000001012694981 */ /* 0x000362000c1e1500 */
[----:B0-----:R-:W-:-:S02]  /*3cb0*/  LEA R16, P4, R63, R36, 0x1 ;  /* 0x000000243f107211 */ /* 0x001fc400078808ff */
[----:B------:R-:W-:Y:S01]  /*3cc0*/  PRMT R13, RZ, 0x7610, R13 ;  /* 0x00007610ff0d7816 */ /* 0x000fe2000000000d */
[C---:B------:R-:W-:Y:S01]  /*3cd0*/  IMAD.X R5, R37.reuse, 0x1, R62, P3 ;  /* 0x0000000125057824 */ /* 0x040fe200018e063e */
[----:B------:R-:W-:Y:S01]  /*3ce0*/  PRMT R122, RZ, 0x7610, R122 ;  /* 0x00007610ff7a7816 */ /* 0x000fe2000000007a */
[----:B------:R-:W-:Y:S01]  /*3cf0*/  IMAD.X R17, R37, 0x1, R60, P4 ;  /* 0x0000000125117824 */ /* 0x000fe200020e063c */
[C---:B------:R-:W-:Y:S02]  /*3d00*/  ISETP.GT.AND P3, PT, R35.reuse, 0x14, PT ;  /* 0x000000142300780c */ /* 0x040fe40003f64270 */
[----:B------:R0:W5:Y:S01]  /*3d10*/  @P5 LDG.E.U16 R13, desc[UR16][R4.64] ;  /* 0x00000010040d5981 */ /* 0x000162000c1e1500 */
[----:B------:R-:W-:Y:S02]  /*3d20*/  ISETP.GT.AND P4, PT, R35, 0x15, PT ;  /* 0x000000152300780c */ /* 0x000fe40003f84270 */
[-C--:B------:R-:W-:Y:S01]  /*3d30*/  LEA R120, P5, R61, R36.reuse, 0x1 ;  /* 0x000000243d787211 */ /* 0x080fe200078a08ff */
[----:B------:R3:W5:Y:S01]  /*3d40*/  @P6 LDG.E.U16 R122, desc[UR16][R16.64] ;  /* 0x00000010107a6981 */ /* 0x000762000c1e1500 */
[----:B-1----:R-:W-:-:S02]  /*3d50*/  LEA R18, P6, R59, R36, 0x1 ;  /* 0x000000243b127211 */ /* 0x002fc400078c08ff */
[----:B------:R-:W-:Y:S01]  /*3d60*/  PRMT R14, RZ, 0x7610, R14 ;  /* 0x00007610ff0e7816 */ /* 0x000fe2000000000e */
[C---:B------:R-:W-:Y:S01]  /*3d70*/  IMAD.X R121, R37.reuse, 0x1, R58, P5 ;  /* 0x0000000125797824 */ /* 0x040fe200028e063a */
[----:B------:R-:W-:Y:S01]  /*3d80*/  PRMT R87, RZ, 0x7610, R87 ;  /* 0x00007610ff577816 */ /* 0x000fe20000000057 */
[----:B------:R-:W-:Y:S01]  /*3d90*/  IMAD.X R19, R37, 0x1, R56, P6 ;  /* 0x0000000125137824 */ /* 0x000fe200030e0638 */
[----:B------:R-:W-:Y:S02]  /*3da0*/  ISETP.GT.AND P6, PT, R35, 0x17, PT ;  /* 0x000000172300780c */ /* 0x000fe40003fc4270 */
[----:B------:R1:W5:Y:S01]  /*3db0*/  @P3 LDG.E.U16 R14, desc[UR16][R120.64] ;  /* 0x00000010780e3981 */ /* 0x000362000c1e1500 */
[----:B0-----:R-:W-:-:S03]  /*3dc0*/  LEA R4, P3, R57, R36, 0x1 ;  /* 0x0000002439047211 */ /* 0x001fc600078608ff */
[----:B------:R0:W5:Y:S01]  /*3dd0*/  @P4 LDG.E.U16 R87, desc[UR16][R18.64] ;  /* 0x0000001012574981 */ /* 0x000162000c1e1500 */
[-C--:B---3--:R-:W-:Y:S01]  /*3de0*/  LEA R16, P4, R55, R36.reuse, 0x1 ;  /* 0x0000002437107211 */ /* 0x088fe200078808ff */
[----:B------:R-:W-:Y:S01]  /*3df0*/  IMAD.X R5, R37, 0x1, R54, P3 ;  /* 0x0000000125057824 */ /* 0x000fe200018e0636 */
[C---:B------:R-:W-:Y:S02]  /*3e00*/  ISETP.GT.AND P5, PT, R35.reuse, 0x16, PT ;  /* 0x000000162300780c */ /* 0x040fe40003fa4270 */
[----:B------:R-:W-:Y:S01]  /*3e10*/  ISETP.GT.AND P3, PT, R35, 0x18, PT ;  /* 0x000000182300780c */ /* 0x000fe20003f64270 */
[----:B------:R-:W-:Y:S01]  /*3e20*/  IMAD.X R17, R37, 0x1, R52, P4 ;  /* 0x0000000125117824 */ /* 0x000fe200020e0634 */
[----:B-1----:R-:W-:Y:S02]  /*3e30*/  PRMT R120, RZ, 0x7610, R120 ;  /* 0x00007610ff787816 */ /* 0x002fe40000000078 */
[----:B0-----:R-:W-:Y:S02]  /*3e40*/  LEA R18, P4, R53, R36, 0x1 ;  /* 0x0000002435127211 */ /* 0x001fe400078808ff */
[----:B------:R-:W-:-:S02]  /*3e50*/  PRMT R15, RZ, 0x7610, R15 ;  /* 0x00007610ff0f7816 */ /* 0x000fc4000000000f */
[----:B------:R0:W5:Y:S01]  /*3e60*/  @P6 LDG.E.U16 R120, desc[UR16][R16.64] ;  /* 0x0000001010786981 */ /* 0x000162000c1e1500 */
[----:B------:R-:W-:Y:S01]  /*3e70*/  IMAD.X R19, R37, 0x1, R50, P4 ;  /* 0x0000000125137824 */ /* 0x000fe200020e0632 */
[----:B------:R-:W-:Y:S02]  /*3e80*/  ISETP.GT.AND P4, PT, R35, 0x19, PT ;  /* 0x000000192300780c */ /* 0x000fe40003f84270 */
[----:B------:R1:W5:Y:S01]  /*3e90*/  @P5 LDG.E.U16 R15, desc[UR16][R4.64] ;  /* 0x00000010040f5981 */ /* 0x000362000c1e1500 */
[----:B0-----:R-:W-:-:S06]  /*3ea0*/  PRMT R16, RZ, 0x7610, R16 ;  /* 0x00007610ff107816 */ /* 0x001fcc0000000010 */
[----:B------:R-:W5:Y:S01]  /*3eb0*/  @P3 LDG.E.U16 R16, desc[UR16][R18.64] ;  /* 0x0000001012103981 */ /* 0x000f62000c1e1500 */
[----:B-1----:R-:W-:Y:S02]  /*3ec0*/  LEA R4, P3, R51, R36, 0x1 ;  /* 0x0000002433047211 */ /* 0x002fe400078608ff */
[----:B------:R-:W-:-:S03]  /*3ed0*/  PRMT R85, RZ, 0x7610, R85 ;  /* 0x00007610ff557816 */ /* 0x000fc60000000055 */
[----:B------:R-:W-:-:S05]  /*3ee0*/  IMAD.X R5, R37, 0x1, R48, P3 ;  /* 0x0000000125057824 */ /* 0x000fca00018e0630 */
[----:B------:R0:W5:Y:S01]  /*3ef0*/  @P4 LDG.E.U16 R85, desc[UR16][R4.64] ;  /* 0x0000001004554981 */ /* 0x000162000c1e1500 */
[----:B------:R-:W-:Y:S02]  /*3f00*/  ISETP.GT.AND P4, PT, R35, 0x1a, PT ;  /* 0x0000001a2300780c */ /* 0x000fe40003f84270 */
[----:B------:R-:W-:Y:S02]  /*3f10*/  PRMT R17, RZ, 0x7610, R17 ;  /* 0x00007610ff117816 */ /* 0x000fe40000000011 */
[----:B0-----:R-:W-:-:S05]  /*3f20*/  LEA R4, P3, R49, R36, 0x1 ;  /* 0x0000002431047211 */ /* 0x001fca00078608ff */
[----:B------:R-:W-:Y:S01]  /*3f30*/  IMAD.X R5, R37, 0x1, R46, P3 ;  /* 0x0000000125057824 */ /* 0x000fe200018e062e */
[----:B------:R-:W-:-:S04]  /*3f40*/  LEA R18, P3, R47, R36, 0x1 ;  /* 0x000000242f127211 */ /* 0x000fc800078608ff */
[----:B------:R0:W5:Y:S01]  /*3f50*/  @P4 LDG.E.U16 R17, desc[UR16][R4.64] ;  /* 0x0000001004114981 */ /* 0x000162000c1e1500 */
[----:B------:R-:W-:Y:S01]  /*3f60*/  ISETP.GT.AND P4, PT, R35, 0x1b, PT ;  /* 0x0000001b2300780c */ /* 0x000fe20003f84270 */
[----:B------:R-:W-:Y:S01]  /*3f70*/  IMAD.X R19, R37, 0x1, R44, P3 ;  /* 0x0000000125137824 */ /* 0x000fe200018e062c */
[----:B------:R-:W-:Y:S02]  /*3f80*/  PRMT R118, RZ, 0x7610, R118 ;  /* 0x00007610ff767816 */ /* 0x000fe40000000076 */
[----:B0-----:R-:W-:-:S09]  /*3f90*/  LEA R4, P3, R45, R36, 0x1 ;  /* 0x000000242d047211 */ /* 0x001fd200078608ff */
[----:B------:R0:W5:Y:S01]  /*3fa0*/  @P4 LDG.E.U16 R118, desc[UR16][R18.64] ;  /* 0x0000001012764981 */ /* 0x000162000c1e1500 */
[----:B------:R-:W-:Y:S01]  /*3fb0*/  ISETP.GT.AND P4, PT, R35, 0x1c, PT ;  /* 0x0000001c2300780c */ /* 0x000fe20003f84270 */
[----:B------:R-:W-:Y:S01]  /*3fc0*/  IMAD.X R5, R37, 0x1, R42, P3 ;  /* 0x0000000125057824 */ /* 0x000fe200018e062a */
[----:B0-----:R-:W-:-:S11]  /*3fd0*/  PRMT R18, RZ, 0x7610, R18 ;  /* 0x00007610ff127816 */ /* 0x001fd60000000012 */
[----:B------:R0:W5:Y:S01]  /*3fe0*/  @P4 LDG.E.U16 R18, desc[UR16][R4.64] ;  /* 0x0000001004124981 */ /* 0x000162000c1e1500 */
[----:B------:R-:W-:Y:S02]  /*3ff0*/  ISETP.GT.AND P4, PT, R35, 0x1d, PT ;  /* 0x0000001d2300780c */ /* 0x000fe40003f84270 */
[----:B------:R-:W-:Y:S02]  /*4000*/  PRMT R83, RZ, 0x7610, R83 ;  /* 0x00007610ff537816 */ /* 0x000fe40000000053 */
[----:B0-----:R-:W-:-:S05]  /*4010*/  LEA R4, P3, R43, R36, 0x1 ;  /* 0x000000242b047211 */ /* 0x001fca00078608ff */
[----:B------:R-:W-:-:S05]  /*4020*/  IMAD.X R5, R37, 0x1, R40, P3 ;  /* 0x0000000125057824 */ /* 0x000fca00018e0628 */
[----:B------:R0:W5:Y:S01]  /*4030*/  @P4 LDG.E.U16 R83, desc[UR16][R4.64] ;  /* 0x0000001004534981 */ /* 0x000162000c1e1500 */
[----:B------:R-:W-:Y:S02]  /*4040*/  ISETP.GT.AND P4, PT, R35, 0x1e, PT ;  /* 0x0000001e2300780c */ /* 0x000fe40003f84270 */
[----:B------:R-:W-:Y:S02]  /*4050*/  PRMT R19, RZ, 0x7610, R19 ;  /* 0x00007610ff137816 */ /* 0x000fe40000000013 */
[----:B0-----:R-:W-:Y:S02]  /*4060*/  LEA R4, P3, R41, R36, 0x1 ;  /* 0x0000002429047211 */ /* 0x001fe400078608ff */
[----:B------:R-:W-:-:S03]  /*4070*/  ISETP.GT.AND P5, PT, R35, 0x1f, PT ;  /* 0x0000001f2300780c */ /* 0x000fc60003fa4270 */
[----:B------:R-:W-:Y:S01]  /*4080*/  IMAD.X R5, R37, 0x1, R38, P3 ;  /* 0x0000000125057824 */ /* 0x000fe200018e0626 */
[----:B------:R-:W-:Y:S01]  /*4090*/  ISETP.GT.AND P3, PT, R35, RZ, PT ;  /* 0x000000ff2300720c */ /* 0x000fe20003f64270 */
[----:B------:R-:W-:-:S03]  /*40a0*/  USHF.L.U32 UR4, UR4, 0x1f, URZ ;  /* 0x0000001f04047899 */ /* 0x000fc600080006ff */
[----:B------:R0:W5:Y:S01]  /*40b0*/  @P4 LDG.E.U16 R19, desc[UR16][R4.64] ;  /* 0x0000001004134981 */ /* 0x000162000c1e1500 */
[----:B------:R-:W-:Y:S02]  /*40c0*/  PRMT R114, RZ, 0x7610, R114 ;  /* 0x00007610ff727816 */ /* 0x000fe40000000072 */
[----:B------:R-:W-:Y:S01]  /*40d0*/  PRMT R116, RZ, 0x7610, R116 ;  /* 0x00007610ff747816 */ /* 0x000fe20000000074 */
[----:B------:R-:W-:-:S05]  /*40e0*/  IMAD.U32 R121, RZ, RZ, UR4 ;  /* 0x00000004ff797e24 */ /* 0x000fca000f8e00ff */
[----:B------:R-:W5:Y:S01]  /*40f0*/  @P3 LDG.E.U16 R116, desc[UR16][R36.64] ;  /* 0x0000001024743981 */ /* 0x000f62000c1e1500 */
[----:B0-----:R-:W-:-:S05]  /*4100*/  LEA R4, P4, R39, R36, 0x1 ;  /* 0x0000002427047211 */ /* 0x001fca00078808ff */
[----:B------:R-:W-:-:S05]  /*4110*/  IMAD.X R5, R37, 0x1, R34, P4 ;  /* 0x0000000125057824 */ /* 0x000fca00020e0622 */
[----:B------:R2:W5:Y:S01]  /*4120*/  @P5 LDG.E.U16 R114, desc[UR16][R4.64] ;  /* 0x0000001004725981 */ /* 0x000562000c1e1500 */
[----:B------:R-:W0:Y:S01]  /*4130*/  SYNCS.PHASECHK.TRANS64.TRYWAIT P3, [UR11], R121 ;  /* 0x00000079ff0075a7 */ /* 0x000e22000806110b */
[----:B--2---:R-:W-:Y:S02]  /*4140*/  PRMT R5, R117, 0x5410, R119 ;  /* 0x0000541075057816 */ /* 0x004fe40000000077 */
[----:B----4-:R-:W-:Y:S01]  /*4150*/  PRMT R6, R6, 0x5410, R115 ;  /* 0x0000541006067816 */ /* 0x010fe20000000073 */
[----:B0-----:R-:W-:Y:S06]  /*4160*/  @!P3 BRA `(.L_x_15) ;  /* 0x000000240090b947 */ /* 0x001fec0003800000 */
.L_x_25:
[----:B-----5:R-:W-:Y:S01]  /*4170*/  PRMT R7, R113, 0x5410, R7 ;  /* 0x0000541071077816 */ /* 0x020fe20000000007 */
[----:B------:R-:W-:Y:S01]  /*4180*/  IMAD.WIDE R90, R73, 0x2, R90 ;  /* 0x00000002495a7825 */ /* 0x000fe200078e025a */
[----:B------:R-:W-:Y:S02]  /*4190*/  PRMT R8, R111, 0x5410, R8 ;  /* 0x000054106f087816 */ /* 0x000fe40000000008 */
[----:B------:R-:W-:Y:S01]  /*41a0*/  PRMT R9, R109, 0x5410, R9 ;  /* 0x000054106d097816 */ /* 0x000fe20000000009 */
[----:B------:R-:W-:Y:S01]  /*41b0*/  IMAD.WIDE R94, R73, 0x2, R94 ;  /* 0x00000002495e7825 */ /* 0x000fe200078e025e */
[----:B------:R-:W-:Y:S02]  /*41c0*/  PRMT R10, R107, 0x5410, R10 ;  /* 0x000054106b0a7816 */ /* 0x000fe4000000000a */
[----:B------:R-:W-:Y:S01]  /*41d0*/  PRMT R11, R11, 0x5410, R124 ;  /* 0x000054100b0b7816 */ /* 0x000fe2000000007c */
[----:B------:R-:W-:Y:S01]  /*41e0*/  IMAD.WIDE R98, R73, 0x2, R98 ;  /* 0x0000000249627825 */ /* 0x000fe200078e0262 */
[----:B------:R-:W-:-:S02]  /*41f0*/  PRMT R12, R12, 0x5410, R105 ;  /* 0x000054100c0c7816 */ /* 0x000fc40000000069 */
[----:B------:R-:W-:Y:S01]  /*4200*/  PRMT R13, R13, 0x5410, R122 ;  /* 0x000054100d0d7816 */ /* 0x000fe2000000007a */
        /* <DEDUP_REMOVED lines=9> */
[C---:B------:R-:W-:Y:S01]  /*42a0*/  IMAD.WIDE R100, R73.reuse, 0x2, R100 ;  /* 0x0000000249647825 */ /* 0x040fe200078e0264 */
[----:B------:R-:W-:Y:S02]  /*42b0*/  PRMT R4, R116, 0x5410, R81 ;  /* 0x0000541074047816 */ /* 0x000fe40000000051 */
[----:B------:R-:W-:Y:S01]  /*42c0*/  ISETP.GE.AND P3, PT, R20, R35, PT ;  /* 0x000000231400720c */ /* 0x000fe20003f66270 */
[----:B------:R-:W-:Y:S01]  /*42d0*/  IMAD.WIDE R88, R73, 0x2, R88 ;  /* 0x0000000249587825 */ /* 0x000fe200078e0258 */
[----:B------:R0:W-:Y:S01]  /*42e0*/  STTM.x16 tmem[UR10+0x40], R4 ;  /* 0x00004004000079ed */ /* 0x0001e2000824000a */
[----:B------:R-:W1:Y:S02]  /*42f0*/  FENCE.VIEW.ASYNC.T ;  /* 0x00000000000073c6 */ /* 0x000e640000000200 */
[----:B-1----:R-:W-:Y:S01]  /*4300*/  BAR.SYNC.DEFER_BLOCKING 0x0 ;  /* 0x0000000000007b1d */ /* 0x002fe20000010000 */
[----:B------:R-:W-:-:S02]  /*4310*/  PRMT R114, RZ, 0x7610, R114 ;  /* 0x00007610ff727816 */ /* 0x000fc40000000072 */
[----:B------:R-:W-:Y:S02]  /*4320*/  PRMT R118, RZ, 0x7610, R118 ;  /* 0x00007610ff767816 */ /* 0x000fe40000000076 */
[----:B------:R-:W-:-:S03]  /*4330*/  PRMT R116, RZ, 0x7610, R116 ;  /* 0x00007610ff747816 */ /* 0x000fc60000000074 */
[----:B------:R-:W2:Y:S04]  /*4340*/  @!P3 LDG.E.U16 R114, desc[UR16][R102.64] ;  /* 0x000000106672b981 */ /* 0x000ea8000c1e1500 */
[----:B------:R-:W3:Y:S04]  /*4350*/  @!P3 LDG.E.U16 R118, desc[UR16][R98.64] ;  /* 0x000000106276b981 */ /* 0x000ee8000c1e1500 */
[----:B------:R-:W4:Y:S01]  /*4360*/  @!P3 LDG.E.U16 R116, desc[UR16][R100.64] ;  /* 0x000000106474b981 */ /* 0x000f22000c1e1500 */
[----:B0-----:R-:W-:Y:S02]  /*4370*/  PRMT R6, RZ, 0x7610, R6 ;  /* 0x00007610ff067816 */ /* 0x001fe40000000006 */
[----:B------:R-:W-:-:S02]  /*4380*/  PRMT R10, RZ, 0x7610, R10 ;  /* 0x00007610ff0a7816 */ /* 0x000fc4000000000a */
[----:B------:R-:W-:Y:S02]  /*4390*/  PRMT R4, RZ, 0x7610, R4 ;  /* 0x00007610ff047816 */ /* 0x000fe40000000004 */
[----:B------:R-:W-:Y:S01]  /*43a0*/  PRMT R8, RZ, 0x7610, R8 ;  /* 0x00007610ff087816 */ /* 0x000fe20000000008 */
[----:B------:R-:W4:Y:S01]  /*43b0*/  @!P3 LDG.E.U16 R6, desc[UR16][R94.64] ;  /* 0x000000105e06b981 */ /* 0x000f22000c1e1500 */
[----:B------:R-:W-:-:S03]  /*43c0*/  PRMT R12, RZ, 0x7610, R12 ;  /* 0x00007610ff0c7816 */ /* 0x000fc6000000000c */
[----:B------:R-:W4:Y:S04]  /*43d0*/  @!P3 LDG.E.U16 R10, desc[UR16][R90.64] ;  /* 0x000000105a0ab981 */ /* 0x000f28000c1e1500 */
[----:B------:R-:W4:Y:S04]  /*43e0*/  @!P3 LDG.E.U16 R4, desc[UR16][R96.64] ;  /* 0x000000106004b981 */ /* 0x000f28000c1e1500 */
[----:B------:R-:W4:Y:S04]  /*43f0*/  @!P3 LDG.E.U16 R8, desc[UR16][R92.64] ;  /* 0x000000105c08b981 */ /* 0x000f28000c1e1500 */
[----:B------:R-:W4:Y:S01]  /*4400*/  @!P3 LDG.E.U16 R12, desc[UR16][R88.64] ;  /* 0x00000010580cb981 */ /* 0x000f22000c1e1500 */
[----:B------:R-:W-:Y:S01]  /*4410*/  BAR.SYNC.DEFER_BLOCKING 0x0 ;  /* 0x0000000000007b1d */ /* 0x000fe20000010000 */
[----:B------:R-:W-:-:S04]  /*4420*/  ULEA UR11, UR13, UR15, 0x3 ;  /* 0x0000000f0d0b7291 */ /* 0x000fc8000f8e18ff */
[----:B------:R-:W-:Y:S01]  /*4430*/  UIADD3 UR11, UPT, UPT, UR11, 0x1000, URZ ;  /* 0x000010000b0b7890 */ /* 0x000fe2000fffe0ff */
[----:B--2---:R0:W-:Y:S04]  /*4440*/  STS.U16 [R77+UR15+0x800], R114 ;  /* 0x000800724d007988 */ /* 0x0041e8000800040f */
        /* <DEDUP_REMOVED lines=18> */
[----:B------:R-:W-:Y:S01]  /*4570*/  UIADD3 UR4, UPT, UPT, UR18, 0x48, URZ ;  /* 0x0000004812047890 */ /* 0x000fe2000fffe0ff */
[----:B------:R-:W-:Y:S01]  /*4580*/  UMOV UR20, UR6 ;  /* 0x0000000600147c82 */ /* 0x000fe20008000000 */
[----:B------:R-:W-:Y:S01]  /*4590*/  UMOV UR21, 0x80004020 ;  /* 0x8000402000157882 */ /* 0x000fe20000000000 */
[----:B------:R-:W-:Y:S01]  /*45a0*/  UMOV UR22, 0x0 ;  /* 0x0000000000167882 */ /* 0x000fe20000000000 */
[----:B------:R-:W-:Y:S01]  /*45b0*/  UMOV UR23, 0x10100490 ;  /* 0x1010049000177882 */ /* 0x000fe20000000000 */
[----:B------:R-:W-:Y:S01]  /*45c0*/  UMOV UR24, 0x0 ;  /* 0x0000000000187882 */ /* 0x000fe20000000000 */
[----:B------:R-:W-:Y:S01]  /*45d0*/  UMOV UR25, 0x10100490 ;  /* 0x1010049000197882 */ /* 0x000fe20000000000 */
[----:B------:R-:W-:Y:S01]  /*45e0*/  UMOV UR14, 0x3 ;  /* 0x00000003000e7882 */ /* 0x000fe20000000000 */
[----:B------:R0:W-:Y:S01]  /*45f0*/  UTCHMMA.2CTA tmem[UR19], gdesc[UR20], tmem[UR18], tmem[UR22], idesc[UR23], UPT ;  /* 0x00ff1614130079ea */ /* 0x0001e2000ba00012 */
[----:B------:R0:W-:Y:S01]  /*4600*/  UTCHMMA.2CTA tmem[UR4], gdesc[UR8], tmem[UR18], tmem[UR24], idesc[UR25], UPT ;  /* 0x00ff1808040079ea */ /* 0x0001e2000ba00012 */
[----:B------:R0:W-:Y:S01]  /*4610*/  UTCBAR.2CTA.MULTICAST [UR11], URZ, UR14 ;  /* 0x000000ff0b0073e9 */ /* 0x0001e2000820080e */
[----:B------:R-:W-:Y:S01]  /*4620*/  NOP ;  /* 0x0000000000007918 */ /* 0x000fe20000000000 */
.L_x_16:
[----:B------:R-:W-:Y:S01]  /*4630*/  UIADD3 UR13, UPT, UPT, UR13, 0x1, URZ ;  /* 0x000000010d0d7890 */ /* 0x000fe2000fffe0ff */
[----:B------:R-:W-:Y:S01]  /*4640*/  IMAD.WIDE R36, R79, 0x2, R36 ;  /* 0x000000024f247825 */ /* 0x000fe200078e0224 */
[----:B------:R-:W-:Y:S02]  /*4650*/  UIADD3 UR12, UPT, UPT, UR12, -0x1, URZ ;  /* 0xffffffff0c0c7890 */ /* 0x000fe4000fffe0ff */
[----:B------:R-:W-:Y:S01]  /*4660*/  UISETP.GT.AND UP0, UPT, UR13, 0x1, UPT ;  /* 0x000000010d00788c */ /* 0x000fe2000bf04270 */
[----:B------:R-:W-:-:S03]  /*4670*/  VIADD R35, R35, 0xffffffe0 ;  /* 0xffffffe023237836 */ /* 0x000fc60000000000 */
[----:B0-----:R-:W-:Y:S02]  /*4680*/  USEL UR4, URZ, 0x1, !UP0 ;  /* 0x00000001ff047887 */ /* 0x001fe4000c000000 */
[----:B------:R-:W-:Y:S02]  /*4690*/  USEL UR13, UR13, URZ, !UP0 ;  /* 0x000000ff0d0d7287 */ /* 0x000fe4000c000000 */
[----:B------:R-:W-:Y:S02]  /*46a0*/  UISETP.NE.U32.AND UP0, UPT, UR12, URZ, UPT ;  /* 0x000000ff0c00728c */ /* 0x000fe4000bf05070 */
[----:B------:R-:W-:-:S03]  /*46b0*/  ULOP3.LUT UR14, UR5, UR4, URZ, 0x3c, !UPT ;  /* 0x00000004050e7292 */ /* 0x000fc6000f8e3cff */
[----:B------:R-:W-:-:S04]  /*46c0*/  UMOV UR4, UR5 ;  /* 0x0000000500047c82 */ /* 0x000fc80008000000 */
[----:B------:R-:W-:Y:S01]  /*46d0*/  UMOV UR5, UR14 ;  /* 0x0000000e00057c82 */ /* 0x000fe20008000000 */
[----:B------:R-:W-:Y:S05]  /*46e0*/  BRA.U UP0, `(.L_x_17) ;  /* 0xfffffff100107547 */ /* 0x000fea000b83ffff */
.L_x_14:
[----:B------:R-:W-:Y:S01]  /*46f0*/  ISETP.GE.AND P0, PT, R3, 0x20, PT ;  /* 0x000000200300780c */ /* 0x000fe20003f06270 */
[----:B------:R-:W0:Y:S01]  /*4700*/  LDCU UR5, c[0x0][0x3b4] ;  /* 0x00007680ff0577ac */ /* 0x000e220008000800 */
[----:B------:R-:W1:Y:S01]  /*4710*/  LDCU UR6, c[0x0][0x3b8] ;  /* 0x00007700ff0677ac */ /* 0x000e620008000800 */
[----:B------:R-:W2:Y:S10]  /*4720*/  LDCU.128 UR20, c[0x0][0x390] ;  /* 0x00007200ff1477ac */ /* 0x000eb40008000c00 */
[----:B------:R-:W-:Y:S05]  /*4730*/  @!P0 BRA `(.L_x_18) ;  /* 0x0000000000108947 */ /* 0x000fea0003800000 */
[----:B------:R-:W-:-:S06]  /*4740*/  USHF.L.U32 UR4, UR4, 0x1f, URZ ;  /* 0x0000001f04047899 */ /* 0x000fcc00080006ff */
[----:B------:R-:W-:-:S04]  /*4750*/  IMAD.U32 R3, RZ, RZ, UR4 ;  /* 0x00000004ff037e24 */ /* 0x000fc8000f8e00ff */
[----:B------:R-:W3:Y:S02]  /*4760*/  SYNCS.PHASECHK.TRANS64.TRYWAIT P0, [UR11], R3 ;  /* 0x00000003ff0075a7 */ /* 0x000ee4000800110b */
[----:B---3--:R-:W-:Y:S05]  /*4770*/  @!P0 BRA `(.L_x_19) ;  /* 0x0000002000188947 */ /* 0x008fea0003800000 */
.L_x_18:
[----:B------:R-:W-:Y:S01]  /*4780*/  BAR.SYNC.DEFER_BLOCKING 0x0 ;  /* 0x0000000000007b1d */ /* 0x000fe20000010000 */
[----:B-1----:R-:W-:Y:S01]  /*4790*/  IMAD R68, R0, UR6, RZ ;  /* 0x0000000600447c24 */ /* 0x002fe2000f8e02ff */
[----:B--2---:R-:W-:Y:S01]  /*47a0*/  ISETP.GE.AND P0, PT, R2, UR22, PT ;  /* 0x0000001602007c0c */ /* 0x004fe2000bf06270 */
[----:B------:R-:W-:Y:S02]  /*47b0*/  VIADD R70, R0, 0x2 ;  /* 0x0000000200467836 */ /* 0x000fe40000000000 */
[----:B------:R-:W-:Y:S02]  /*47c0*/  VIADD R69, R68, UR6 ;  /* 0x0000000644457c36 */ /* 0x000fe40008000000 */
[----:B------:R-:W-:Y:S01]  /*47d0*/  VIADD R71, R0, 0x1 ;  /* 0x0000000100477836 */ /* 0x000fe20000000000 */
[----:B------:R-:W-:Y:S01]  /*47e0*/  ISETP.LT.AND P4, PT, R70, UR23, !P0 ;  /* 0x0000001746007c0c */ /* 0x000fe2000c781270 */
[----:B0-----:R-:W-:Y:S02]  /*47f0*/  IMAD R3, R2, UR5, RZ ;  /* 0x0000000502037c24 */ /* 0x001fe4000f8e02ff */
[----:B------:R-:W-:Y:S01]  /*4800*/  VIADD R70, R69, UR6 ;  /* 0x0000000645467c36 */ /* 0x000fe20008000000 */
[----:B------:R-:W-:Y:S01]  /*4810*/  ISETP.LT.AND P5, PT, R71, UR23, !P0 ;  /* 0x0000001747007c0c */ /* 0x000fe2000c7a1270 */
[----:B------:R-:W-:Y:S01]  /*4820*/  VIADD R88, R0, 0x3 ;  /* 0x0000000300587836 */ /* 0x000fe20000000000 */
[----:B------:R-:W-:Y:S01]  /*4830*/  LEA R2, P3, R3, UR20, 0x1 ;  /* 0x0000001403027c11 */ /* 0x000fe2000f8608ff */
[----:B------:R-:W-:-:S02]  /*4840*/  VIADD R71, R70, UR6 ;  /* 0x0000000646477c36 */ /* 0x000fc40008000000 */
[----:B------:R-:W-:Y:S01]  /*4850*/  VIADD R87, R0, 0x4 ;  /* 0x0000000400577836 */ /* 0x000fe20000000000 */
[----:B------:R-:W-:Y:S02]  /*4860*/  LEA.HI.X.SX32 R3, R3, UR21, 0x1, P3 ;  /* 0x0000001503037c11 */ /* 0x000fe400098f0eff */
[CC--:B------:R-:W-:Y:S02]  /*4870*/  LEA R78, P3, R68.reuse, R2.reuse, 0x1 ;  /* 0x00000002444e7211 */ /* 0x0c0fe400078608ff */
[C---:B------:R-:W-:Y:S01]  /*4880*/  LEA R80, P6, R69.reuse, R2, 0x1 ;  /* 0x0000000245507211 */ /* 0x040fe200078c08ff */
[----:B------:R-:W0:Y:S02]  /*4890*/  @!P2 SYNCS.CCTL.IV [UR15+0x1000] ;  /* 0x00100000ff00a9b1 */ /* 0x000e24000800000f */
[----:B0-----:R-:W-:Y:S01]  /*48a0*/  BAR.SYNC.DEFER_BLOCKING 0x0 ;  /* 0x0000000000007b1d */ /* 0x001fe20000010000 */
[-C--:B------:R-:W-:Y:S02]  /*48b0*/  LEA.HI.X.SX32 R79, R68, R3.reuse, 0x1, P3 ;  /* 0x00000003444f7211 */ /* 0x080fe400018f0eff */
[----:B------:R-:W-:-:S02]  /*48c0*/  LEA.HI.X.SX32 R81, R69, R3, 0x1, P6 ;  /* 0x0000000345517211 */ /* 0x000fc400030f0eff */
[CC--:B------:R-:W-:Y:S02]  /*48d0*/  LEA R82, P3, R70.reuse, R2.reuse, 0x1 ;  /* 0x0000000246527211 */ /* 0x0c0fe400078608ff */
[C---:B------:R-:W-:Y:S01]  /*48e0*/  LEA R74, P6, R71.reuse, R2, 0x1 ;  /* 0x00000002474a7211 */ /* 0x040fe200078c08ff */
[----:B------:R-:W0:Y:S01]  /*48f0*/  LDTM.x64 R4, tmem[UR10] ;  /* 0x0000000a000479ee */ /* 0x000e220008340000 */
[-C--:B------:R-:W-:Y:S02]  /*4900*/  LEA.HI.X.SX32 R83, R70, R3.reuse, 0x1, P3 ;  /* 0x0000000346537211 */ /* 0x080fe400018f0eff */
[----:B------:R-:W-:Y:S01]  /*4910*/  LEA.HI.X.SX32 R75, R71, R3, 0x1, P6 ;  /* 0x00000003474b7211 */ /* 0x000fe200030f0eff */
[----:B------:R-:W1:Y:S01]  /*4920*/  @!P2 SYNCS.CCTL.IV [UR15+0x1008] ;  /* 0x00100800ff00a9b1 */ /* 0x000e62000800000f */
[C---:B------:R-:W-:Y:S01]  /*4930*/  ISETP.LT.AND P2, PT, R0.reuse, UR23, !P0 ;  /* 0x0000001700007c0c */ /* 0x040fe2000c741270 */
[----:B------:R-:W-:Y:S01]  /*4940*/  NOP ;  /* 0x0000000000007918 */ /* 0x000fe20000000000 */
[----:B0-----:R-:W-:Y:S01]  /*4950*/  F2FP.BF16.F32.PACK_AB R86, R5, R4 ;  /* 0x000000040556723e */ /* 0x001fe200000010ff */
[----:B------:R-:W-:Y:S01]  /*4960*/  VIADD R4, R71, UR6 ;  /* 0x0000000647047c36 */ /* 0x000fe20008000000 */
[----:B------:R-:W-:Y:S01]  /*4970*/  F2FP.BF16.F32.PACK_AB R6, R7, R6 ;  /* 0x000000060706723e */ /* 0x000fe200000010ff */
[----:B------:R-:W-:Y:S01]  /*4980*/  VIADD R7, R0, 0x6 ;  /* 0x0000000600077836 */ /* 0x000fe20000000000 */
[----:B------:R-:W-:Y:S01]  /*4990*/  F2FP.BF16.F32.PACK_AB R8, R9, R8 ;  /* 0x000000080908723e */ /* 0x000fe200000010ff */
[C---:B------:R-:W-:Y:S01]  /*49a0*/  VIADD R5, R4.reuse, UR6 ;  /* 0x0000000604057c36 */ /* 0x040fe20008000000 */
[----:B------:R-:W-:-:S05]  /*49b0*/  LEA R76, P3, R4, R2, 0x1 ;  /* 0x00000002044c7211 */ /* 0x000fca00078608ff */
[----:B------:R0:W-:Y:S01]  /*49c0*/  @P2 STG.E.U16 desc[UR16][R78.64], R86 ;  /* 0x000000564e002986 */ /* 0x0001e2000c101510 */
[----:B------:R-:W-:Y:S01]  /*49d0*/  PRMT R9, R6, 0x7632, R9 ;  /* 0x0000763206097816 */ /* 0x000fe20000000009 */
[C---:B------:R-:W-:Y:S01]  /*49e0*/  VIADD R69, R5.reuse, UR6 ;  /* 0x0000000605457c36 */ /* 0x040fe20008000000 */
[-C--:B------:R-:W-:Y:S02]  /*49f0*/  LEA R70, P6, R5, R2.reuse, 0x1 ;  /* 0x0000000205467211 */ /* 0x080fe400078c08ff */
[-C--:B------:R-:W-:Y:S01]  /*4a00*/  LEA.HI.X.SX32 R77, R4, R3.reuse, 0x1, P3 ;  /* 0x00000003044d7211 */ /* 0x080fe200018f0eff */
[----:B------:R-:W-:Y:S01]  /*4a10*/  VIADD R84, R69, UR6 ;  /* 0x0000000645547c36 */ /* 0x000fe20008000000 */
[----:B------:R-:W-:Y:S02]  /*4a20*/  LEA.HI.X.SX32 R71, R5, R3, 0x1, P6 ;  /* 0x0000000305477211 */ /* 0x000fe400030f0eff */
[-C--:B------:R-:W-:Y:S01]  /*4a30*/  LEA R72, P3, R69, R2.reuse, 0x1 ;  /* 0x0000000245487211 */ /* 0x080fe200078608ff */
[C---:B------:R-:W-:Y:S01]  /*4a40*/  VIADD R85, R84.reuse, UR6 ;  /* 0x0000000654557c36 */ /* 0x040fe20008000000 */
[----:B------:R-:W-:-:S02]  /*4a50*/  LEA R68, P6, R84, R2, 0x1 ;  /* 0x0000000254447211 */ /* 0x000fc400078c08ff */
[-C--:B------:R-:W-:Y:S02]  /*4a60*/  LEA.HI.X.SX32 R73, R69, R3.reuse, 0x1, P3 ;  /* 0x0000000345497211 */ /* 0x080fe400018f0eff */
[-C--:B------:R-:W-:Y:S01]  /*4a70*/  LEA.HI.X.SX32 R69, R84, R3.reuse, 0x1, P6 ;  /* 0x0000000354457211 */ /* 0x080fe200030f0eff */
[----:B------:R-:W-:Y:S01]  /*4a80*/  VIADD R84, R0, 0x5 ;  /* 0x0000000500547836 */ /* 0x000fe20000000000 */
[----:B------:R-:W-:Y:S02]  /*4a90*/  ISETP.LT.AND P6, PT, R88, UR23, !P0 ;  /* 0x0000001758007c0c */ /* 0x000fe4000c7c1270 */
[C---:B------:R-:W-:Y:S02]  /*4aa0*/  LEA R4, P3, R85.reuse, R2, 0x1 ;  /* 0x0000000255047211 */ /* 0x040fe400078608ff */
[----:B0-----:R-:W-:Y:S02]  /*4ab0*/  PRMT R79, R86, 0x7632, R79 ;  /* 0x00007632564f7816 */ /* 0x001fe4000000004f */
[C---:B------:R-:W-:Y:S01]  /*4ac0*/  LEA.HI.X.SX32 R5, R85.reuse, R3, 0x1, P3 ;  /* 0x0000000355057211 */ /* 0x040fe200018f0eff */
[----:B------:R-:W-:Y:S01]  /*4ad0*/  VIADD R85, R85, UR6 ;  /* 0x0000000655557c36 */ /* 0x000fe20008000000 */
[----:B------:R-:W-:Y:S01]  /*4ae0*/  ISETP.LT.AND P3, PT, R87, UR23, !P0 ;  /* 0x0000001757007c0c */ /* 0x000fe2000c761270 */
[----:B------:R-:W-:Y:S01]  /*4af0*/  @P5 STG.E.U16 desc[UR16][R80.64], R79 ;  /* 0x0000004f50005986 */ /* 0x000fe2000c101510 */
[----:B------:R-:W-:-:S02]  /*4b00*/  ISETP.LT.AND P2, PT, R84, UR23, !P0 ;  /* 0x0000001754007c0c */ /* 0x000fc4000c741270 */
[----:B------:R-:W-:Y:S01]  /*4b10*/  PRMT R84, R6, 0x7610, R84 ;  /* 0x0000761006547816 */ /* 0x000fe20000000054 */
[C---:B------:R-:W-:Y:S01]  /*4b20*/  VIADD R6, R0.reuse, 0x8 ;  /* 0x0000000800067836 */ /* 0x040fe20000000000 */
[----:B------:R-:W-:Y:S01]  /*4b30*/  ISETP.LT.AND P5, PT, R7, UR23, !P0 ;  /* 0x0000001707007c0c */ /* 0x000fe2000c7a1270 */
[----:B------:R-:W-:Y:S01]  /*4b40*/  VIADD R7, R0, 0x7 ;  /* 0x0000000700077836 */ /* 0x000fe20000000000 */
[----:B------:R-:W-:Y:S01]  /*4b50*/  F2FP.BF16.F32.PACK_AB R10, R11, R10 ;  /* 0x0000000a0b0a723e */ /* 0x000fe200000010ff */
[----:B------:R-:W-:Y:S01]  /*4b60*/  @P4 STG.E.U16 desc[UR16][R82.64], R84 ;  /* 0x0000005452004986 */ /* 0x000fe2000c101510 */
[----:B------:R-:W-:Y:S02]  /*4b70*/  F2FP.BF16.F32.PACK_AB R12, R13, R12 ;  /* 0x0000000c0d0c723e */ /* 0x000fe400000010ff */
[----:B------:R-:W-:Y:S01]  /*4b80*/  ISETP.LT.AND P4, PT, R7, UR23, !P0 ;  /* 0x0000001707007c0c */ /* 0x000fe2000c781270 */
[----:B------:R0:W-:Y:S01]  /*4b90*/  @P6 STG.E.U16 desc[UR16][R74.64], R9 ;  /* 0x000000094a006986 */ /* 0x0001e2000c101510 */
[----:B------:R-:W-:Y:S01]  /*4ba0*/  ISETP.LT.AND P6, PT, R6, UR23, !P0 ;  /* 0x0000001706007c0c */ /* 0x000fe2000c7c1270 */
[----:B------:R-:W-:Y:S01]  /*4bb0*/  VIADD R6, R0, 0x9 ;  /* 0x0000000900067836 */ /* 0x000fe20000000000 */
[----:B------:R-:W-:Y:S01]  /*4bc0*/  PRMT R7, R8, 0x7632, R7 ;  /* 0x0000763208077816 */ /* 0x000fe20000000007 */
[----:B------:R2:W-:Y:S01]  /*4bd0*/  @P3 STG.E.U16 desc[UR16][R76.64], R8 ;  /* 0x000000084c003986 */ /* 0x0005e2000c101510 */
[----:B------:R-:W-:-:S02]  /*4be0*/  PRMT R11, R10, 0x7632, R11 ;  /* 0x000076320a0b7816 */ /* 0x000fc4000000000b */
[----:B------:R-:W-:Y:S01]  /*4bf0*/  ISETP.LT.AND P3, PT, R6, UR23, !P0 ;  /* 0x0000001706007c0c */ /* 0x000fe2000c761270 */
[----:B------:R-:W-:Y:S01]  /*4c00*/  VIADD R6, R0, 0xa ;  /* 0x0000000a00067836 */ /* 0x000fe20000000000 */
[----:B------:R3:W-:Y:S01]  /*4c10*/  @P2 STG.E.U16 desc[UR16][R70.64], R7 ;  /* 0x0000000746002986 */ /* 0x0007e2000c101510 */
[----:B------:R-:W-:Y:S01]  /*4c20*/  PRMT R13, R12, 0x7610, R13 ;  /* 0x000076100c0d7816 */ /* 0x000fe2000000000d */
[----:B0-----:R-:W-:Y:S02]  /*4c30*/  VIADD R9, R0, 0xd ;  /* 0x0000000d00097836 */ /* 0x001fe40000000000 */
[----:B------:R-:W-:Y:S01]  /*4c40*/  ISETP.LT.AND P2, PT, R6, UR23, !P0 ;  /* 0x0000001706007c0c */ /* 0x000fe2000c741270 */
[C---:B------:R-:W-:Y:S01]  /*4c50*/  VIADD R6, R0.reuse, 0xb ;  /* 0x0000000b00067836 */ /* 0x040fe20000000000 */
[----:B------:R-:W-:Y:S01]  /*4c60*/  @P5 STG.E.U16 desc[UR16][R72.64], R10 ;  /* 0x0000000a48005986 */ /* 0x000fe2000c101510 */
[C---:B--2---:R-:W-:Y:S01]  /*4c70*/  VIADD R8, R0.reuse, 0xc ;  /* 0x0000000c00087836 */ /* 0x044fe20000000000 */
[----:B------:R-:W-:Y:S01]  /*4c80*/  F2FP.BF16.F32.PACK_AB R14, R15, R14 ;  /* 0x0000000e0f0e723e */ /* 0x000fe200000010ff */
[----:B------:R-:W-:Y:S01]  /*4c90*/  VIADD R15, R0, 0x3e ;  /* 0x0000003e000f7836 */ /* 0x000fe20000000000 */
[----:B------:R-:W-:Y:S01]  /*4ca0*/  ISETP.LT.AND P5, PT, R6, UR23, !P0 ;  /* 0x0000001706007c0c */ /* 0x000fe2000c7a1270 */
[----:B------:R0:W-:Y:S01]  /*4cb0*/  @P4 STG.E.U16 desc[UR16][R68.64], R11 ;  /* 0x0000000b44004986 */ /* 0x0001e2000c101510 */
[----:B------:R-:W-:-:S02]  /*4cc0*/  LEA R6, P4, R85, R2, 0x1 ;  /* 0x0000000255067211 */ /* 0x000fc400078808ff */
[----:B------:R-:W-:Y:S01]  /*4cd0*/  F2FP.BF16.F32.PACK_AB R16, R17, R16 ;  /* 0x000000101110723e */ /* 0x000fe200000010ff */
[----:B------:R2:W-:Y:S01]  /*4ce0*/  @P6 STG.E.U16 desc[UR16][R4.64], R13 ;  /* 0x0000000d04006986 */ /* 0x0005e2000c101510 */
[CC--:B---3--:R-:W-:Y:S01]  /*4cf0*/  LEA.HI.X.SX32 R7, R85.reuse, R3.reuse, 0x1, P4 ;  /* 0x0000000355077211 */ /* 0x0c8fe200020f0eff */
[----:B------:R-:W-:Y:S01]  /*4d00*/  VIADD R85, R85, UR6 ;  /* 0x0000000655557c36 */ /* 0x000fe20008000000 */
[----:B------:R-:W-:Y:S02]  /*4d10*/  ISETP.LT.AND P4, PT, R8, UR23, !P0 ;  /* 0x0000001708007c0c */ /* 0x000fe4000c781270 */
[----:B------:R-:W-:Y:S02]  /*4d20*/  F2FP.BF16.F32.PACK_AB R18, R19, R18 ;  /* 0x000000121312723e */ /* 0x000fe400000010ff */
[C---:B------:R-:W-:Y:S02]  /*4d30*/  LEA R8, P6, R85.reuse, R2, 0x1 ;  /* 0x0000000255087211 */ /* 0x040fe400078c08ff */
[----:B0-----:R-:W-:Y:S01]  /*4d40*/  PRMT R69, R12, 0x7632, R69 ;  /* 0x000076320c457816 */ /* 0x001fe20000000045 */
[----:B------:R-:W-:Y:S01]  /*4d50*/  VIADD R12, R85, UR6 ;  /* 0x00000006550c7c36 */ /* 0x000fe20008000000 */
[----:B------:R-:W-:Y:S01]  /*4d60*/  F2FP.BF16.F32.PACK_AB R20, R21, R20 ;  /* 0x000000141514723e */ /* 0x000fe200000010ff */
[C---:B--2---:R-:W-:Y:S01]  /*4d70*/  VIADD R4, R0.reuse, 0xe ;  /* 0x0000000e00047836 */ /* 0x044fe20000000000 */
[----:B------:R-:W-:Y:S01]  /*4d80*/  F2FP.BF16.F32.PACK_AB R22, R23, R22 ;  /* 0x000000161716723e */ /* 0x000fe200000010ff */
[----:B------:R0:W-:Y:S01]  /*4d90*/  @P3 STG.E.U16 desc[UR16][R6.64], R69 ;  /* 0x0000004506003986 */ /* 0x0001e2000c101510 */
[----:B------:R-:W-:Y:S01]  /*4da0*/  ISETP.LT.AND P3, PT, R9, UR23, !P0 ;  /* 0x0000001709007c0c */ /* 0x000fe2000c761270 */
[----:B------:R-:W-:Y:S01]  /*4db0*/  VIADD R5, R0, 0xf ;  /* 0x0000000f00057836 */ /* 0x000fe20000000000 */
[----:B------:R-:W-:-:S02]  /*4dc0*/  LEA.HI.X.SX32 R9, R85, R3, 0x1, P6 ;  /* 0x0000000355097211 */ /* 0x000fc400030f0eff */
[C---:B------:R-:W-:Y:S02]  /*4dd0*/  LEA R10, P6, R12.reuse, R2, 0x1 ;  /* 0x000000020c0a7211 */ /* 0x040fe400078c08ff */
[----:B------:R-:W-:Y:S01]  /*4de0*/  F2FP.BF16.F32.PACK_AB R24, R25, R24 ;  /* 0x000000181918723e */ /* 0x000fe200000010ff */
[----:B------:R2:W-:Y:S01]  /*4df0*/  @P2 STG.E.U16 desc[UR16][R8.64], R14 ;  /* 0x0000000e08002986 */ /* 0x0005e2000c101510 */
[C---:B------:R-:W-:Y:S01]  /*4e00*/  LEA.HI.X.SX32 R11, R12.reuse, R3, 0x1, P6 ;  /* 0x000000030c0b7211 */ /* 0x040fe200030f0eff */
[----:B------:R-:W-:Y:S01]  /*4e10*/  VIADD R12, R12, UR6 ;  /* 0x000000060c0c7c36 */ /* 0x000fe20008000000 */
[----:B------:R-:W-:Y:S02]  /*4e20*/  ISETP.LT.AND P2, PT, R4, UR23, !P0 ;  /* 0x0000001704007c0c */ /* 0x000fe4000c741270 */
[----:B0-----:R-:W-:Y:S01]  /*4e30*/  PRMT R7, R14, 0x7632, R7 ;  /* 0x000076320e077816 */ /* 0x001fe20000000007 */
[C---:B------:R-:W-:Y:S01]  /*4e40*/  VIADD R13, R12.reuse, UR6 ;  /* 0x000000060c0d7c36 */ /* 0x040fe20008000000 */
[----:B------:R-:W-:-:S02]  /*4e50*/  LEA R4, P6, R12, R2, 0x1 ;  /* 0x000000020c047211 */ /* 0x000fc400078c08ff */
[----:B------:R-:W-:Y:S01]  /*4e60*/  F2FP.BF16.F32.PACK_AB R26, R27, R26 ;  /* 0x0000001a1b1a723e */ /* 0x000fe200000010ff */
[----:B------:R0:W-:Y:S01]  /*4e70*/  @P5 STG.E.U16 desc[UR16][R10.64], R7 ;  /* 0x000000070a005986 */ /* 0x0001e2000c101510 */
[----:B------:R-:W-:Y:S01]  /*4e80*/  ISETP.LT.AND P5, PT, R5, UR23, !P0 ;  /* 0x0000001705007c0c */ /* 0x000fe2000c7a1270 */
[----:B--2---:R-:W-:Y:S01]  /*4e90*/  VIADD R8, R0, 0x10 ;  /* 0x0000001000087836 */ /* 0x004fe20000000000 */
[----:B------:R-:W-:Y:S01]  /*4ea0*/  LEA.HI.X.SX32 R5, R12, R3, 0x1, P6 ;  /* 0x000000030c057211 */ /* 0x000fe200030f0eff */
[C---:B------:R-:W-:Y:S01]  /*4eb0*/  VIADD R9, R0.reuse, 0x11 ;  /* 0x0000001100097836 */ /* 0x040fe20000000000 */
[----:B------:R-:W-:Y:S01]  /*4ec0*/  LEA R6, P6, R13, R2, 0x1 ;  /* 0x000000020d067211 */ /* 0x000fe200078c08ff */
[----:B------:R-:W-:Y:S01]  /*4ed0*/  VIADD R14, R0, 0x3f ;  /* 0x0000003f000e7836 */ /* 0x000fe20000000000 */
[----:B------:R-:W-:Y:S01]  /*4ee0*/  F2FP.BF16.F32.PACK_AB R28, R29, R28 ;  /* 0x0000001c1d1c723e */ /* 0x000fe200000010ff */
[----:B------:R2:W-:Y:S01]  /*4ef0*/  @P4 STG.E.U16 desc[UR16][R4.64], R16 ;  /* 0x0000001004004986 */ /* 0x0005e2000c101510 */
[----:B------:R-:W-:-:S02]  /*4f00*/  ISETP.LT.AND P4, PT, R8, UR23, !P0 ;  /* 0x0000001708007c0c */ /* 0x000fc4000c781270 */
[----:B------:R-:W-:Y:S02]  /*4f10*/  F2FP.BF16.F32.PACK_AB R30, R31, R30 ;  /* 0x0000001e1f1e723e */ /* 0x000fe400000010ff */
[CC--:B0-----:R-:W-:Y:S01]  /*4f20*/  LEA.HI.X.SX32 R7, R13.reuse, R3.reuse, 0x1, P6 ;  /* 0x000000030d077211 */ /* 0x0c1fe200030f0eff */
[----:B------:R-:W-:Y:S01]  /*4f30*/  VIADD R13, R13, UR6 ;  /* 0x000000060d0d7c36 */ /* 0x000fe20008000000 */
[----:B------:R-:W-:Y:S02]  /*4f40*/  PRMT R11, R16, 0x7632, R11 ;  /* 0x00007632100b7816 */ /* 0x000fe4000000000b */
[----:B------:R-:W-:Y:S01]  /*4f50*/  F2FP.BF16.F32.PACK_AB R32, R33, R32 ;  /* 0x000000202120723e */ /* 0x000fe200000010ff */
[C---:B------:R-:W-:Y:S01]  /*4f60*/  VIADD R12, R13.reuse, UR6 ;  /* 0x000000060d0c7c36 */ /* 0x040fe20008000000 */
[-C--:B------:R-:W-:Y:S01]  /*4f70*/  LEA R8, P6, R13, R2.reuse, 0x1 ;  /* 0x000000020d087211 */ /* 0x080fe200078c08ff */
[----:B------:R0:W-:Y:S01]  /*4f80*/  @P3 STG.E.U16 desc[UR16][R6.64], R11 ;  /* 0x0000000b06003986 */ /* 0x0001e2000c101510 */
[----:B------:R-:W-:Y:S01]  /*4f90*/  ISETP.LT.AND P3, PT, R9, UR23, !P0 ;  /* 0x0000001709007c0c */ /* 0x000fe2000c761270 */
[C---:B--2---:R-:W-:Y:S01]  /*4fa0*/  VIADD R4, R0.reuse, 0x12 ;  /* 0x0000001200047836 */ /* 0x044fe20000000000 */
[----:B------:R-:W-:Y:S01]  /*4fb0*/  LEA.HI.X.SX32 R9, R13, R3, 0x1, P6 ;  /* 0x000000030d097211 */ /* 0x000fe200030f0eff */
[----:B------:R-:W-:Y:S01]  /*4fc0*/  VIADD R5, R0, 0x13 ;  /* 0x0000001300057836 */ /* 0x000fe20000000000 */
[----:B------:R-:W-:-:S02]  /*4fd0*/  LEA R10, P6, R12, R2, 0x1 ;  /* 0x000000020c0a7211 */ /* 0x000fc400078c08ff */
[----:B------:R-:W-:Y:S01]  /*4fe0*/  F2FP.BF16.F32.PACK_AB R34, R35, R34 ;  /* 0x000000222322723e */ /* 0x000fe200000010ff */
[----:B------:R2:W-:Y:S01]  /*4ff0*/  @P2 STG.E.U16 desc[UR16][R8.64], R18 ;  /* 0x0000001208002986 */ /* 0x0005e2000c101510 */
[----:B------:R-:W-:Y:S02]  /*5000*/  ISETP.LT.AND P2, PT, R4, UR23, !P0 ;  /* 0x0000001704007c0c */ /* 0x000fe4000c741270 */
        /* <DEDUP_REMOVED lines=9> */
[----:B--2---:R-:W-:Y:S01]  /*50a0*/  VIADD R8, R0, 0x14 ;  /* 0x0000001400087836 */ /* 0x004fe20000000000 */
        /* <DEDUP_REMOVED lines=71> */
[C---:B0-----:R-:W-:Y:S01]  /*5520*/  LEA.HI.X.SX32 R7, R13.reuse, R3, 0x1, P6 ;  /* 0x000000030d077211 */ /* 0x041fe200030f0eff */
[----:B------:R-:W-:Y:S01]  /*5530*/  VIADD R13, R13, UR6 ;  /* 0x000000060d0d7c36 */ /* 0x000fe20008000000 */
[----:B------:R-:W-:-:S03]  /*5540*/  PRMT R11, R28, 0x7632, R11 ;  /* 0x000076321c0b7816 */ /* 0x000fc6000000000b */
[C---:B------:R-:W-:Y:S01]  /*5550*/  VIADD R12, R13.reuse, UR6 ;  /* 0x000000060d0c7c36 */ /* 0x040fe20008000000 */
[-C--:B------:R-:W-:Y:S01]  /*5560*/  LEA R8, P6, R13, R2.reuse, 0x1 ;  /* 0x000000020d087211 */ /* 0x080fe200078c08ff */
[----:B------:R0:W-:Y:S01]  /*5570*/  @P3 STG.E.U16 desc[UR16][R6.64], R11 ;  /* 0x0000000b06003986 */ /* 0x0001e2000c101510 */
[----:B------:R-:W-:Y:S01]  /*5580*/  ISETP.LT.AND P3, PT, R9, UR23, !P0 ;  /* 0x0000001709007c0c */ /* 0x000fe2000c761270 */
[C---:B--2---:R-:W-:Y:S01]  /*5590*/  VIADD R4, R0.reuse, 0x1e ;  /* 0x0000001e00047836 */ /* 0x044fe20000000000 */
[----:B------:R-:W-:Y:S01]  /*55a0*/  LEA.HI.X.SX32 R9, R13, R3, 0x1, P6 ;  /* 0x000000030d097211 */ /* 0x000fe200030f0eff */
[----:B------:R-:W-:Y:S01]  /*55b0*/  VIADD R5, R0, 0x1f ;  /* 0x0000001f00057836 */ /* 0x000fe20000000000 */
[----:B------:R-:W-:-:S03]  /*55c0*/  LEA R10, P6, R12, R2, 0x1 ;  /* 0x000000020c0a7211 */ /* 0x000fc600078c08ff */
[----:B------:R2:W-:Y:S01]  /*55d0*/  @P2 STG.E.U16 desc[UR16][R8.64], R30 ;  /* 0x0000001e08002986 */ /* 0x0005e2000c101510 */
[----:B------:R-:W-:Y:S02]  /*55e0*/  ISETP.LT.AND P2, PT, R4, UR23, !P0 ;  /* 0x0000001704007c0c */ /* 0x000fe4000c741270 */
[C---:B0-----:R-:W-:Y:S01]  /*55f0*/  LEA.HI.X.SX32 R11, R12.reuse, R3, 0x1, P6 ;  /* 0x000000030c0b7211 */ /* 0x041fe200030f0eff */
[----:B------:R-:W-:Y:S01]  /*5600*/  VIADD R12, R12, UR6 ;  /* 0x000000060c0c7c36 */ /* 0x000fe20008000000 */
[----:B------:R-:W-:-:S03]  /*5610*/  PRMT R7, R30, 0x7632, R7 ;  /* 0x000076321e077816 */ /* 0x000fc60000000007 */
[C---:B------:R-:W-:Y:S01]  /*5620*/  VIADD R13, R12.reuse, UR6 ;  /* 0x000000060c0d7c36 */ /* 0x040fe20008000000 */
[-C--:B------:R-:W-:Y:S01]  /*5630*/  LEA R4, P6, R12, R2.reuse, 0x1 ;  /* 0x000000020c047211 */ /* 0x080fe200078c08ff */
[----:B------:R0:W-:Y:S01]  /*5640*/  @P5 STG.E.U16 desc[UR16][R10.64], R7 ;  /* 0x000000070a005986 */ /* 0x0001e2000c101510 */
[----:B------:R-:W-:Y:S01]  /*5650*/  ISETP.LT.AND P5, PT, R5, UR23, !P0 ;  /* 0x0000001705007c0c */ /* 0x000fe2000c7a1270 */
[----:B--2---:R-:W-:Y:S01]  /*5660*/  VIADD R8, R0, 0x20 ;  /* 0x0000002000087836 */ /* 0x004fe20000000000 */
        /* <DEDUP_REMOVED lines=182> */
[----:B------:R-:W-:Y:S02]  /*61d0*/  LEA.HI.X.SX32 R5, R12, R3, 0x1, P6 ;  /* 0x000000030c057211 */ /* 0x000fe400030f0eff */
[----:B------:R-:W-:Y:S02]  /*61e0*/  LEA R6, P6, R13, R2, 0x1 ;  /* 0x000000020d067211 */ /* 0x000fe400078c08ff */
[----:B------:R-:W-:Y:S01]  /*61f0*/  PRMT R9, R60, 0x7632, R9 ;  /* 0x000076323c097816 */ /* 0x000fe20000000009 */
[----:B------:R2:W-:Y:S01]  /*6200*/  @P4 STG.E.U16 desc[UR16][R4.64], R60 ;  /* 0x0000003c04004986 */ /* 0x0005e2000c101510 */
[----:B------:R-:W-:-:S02]  /*6210*/  ISETP.LT.AND P4, PT, R8, UR23, !P0 ;  /* 0x0000001708007c0c */ /* 0x000fc4000c781270 */
[C---:B0-----:R-:W-:Y:S01]  /*6220*/  LEA.HI.X.SX32 R7, R13.reuse, R3, 0x1, P6 ;  /* 0x000000030d077211 */ /* 0x041fe200030f0eff */
[----:B------:R-:W-:Y:S02]  /*6230*/  VIADD R13, R13, UR6 ;  /* 0x000000060d0d7c36 */ /* 0x000fe40008000000 */
[----:B------:R-:W-:Y:S02]  /*6240*/  VIADD R11, R0, 0x3d ;  /* 0x0000003d000b7836 */ /* 0x000fe40000000000 */
[----:B------:R0:W-:Y:S01]  /*6250*/  @P3 STG.E.U16 desc[UR16][R6.64], R9 ;  /* 0x0000000906003986 */ /* 0x0001e2000c101510 */
[C---:B------:R-:W-:Y:S01]  /*6260*/  LEA R8, P3, R13.reuse, R2, 0x1 ;  /* 0x000000020d087211 */ /* 0x040fe200078608ff */
[----:B------:R-:W-:-:S05]  /*6270*/  VIADD R10, R13, UR6 ;  /* 0x000000060d0a7c36 */ /* 0x000fca0008000000 */
[----:B--2---:R-:W-:-:S04]  /*6280*/  LEA R4, P6, R10, R2, 0x1 ;  /* 0x000000020a047211 */ /* 0x004fc800078c08ff */
[CC--:B------:R-:W-:Y:S02]  /*6290*/  LEA.HI.X.SX32 R5, R10.reuse, R3.reuse, 0x1, P6 ;  /* 0x000000030a057211 */ /* 0x0c0fe400030f0eff */
[----:B0-----:R-:W-:Y:S02]  /*62a0*/  LEA.HI.X.SX32 R9, R13, R3, 0x1, P3 ;  /* 0x000000030d097211 */ /* 0x001fe400018f0eff */
[----:B------:R-:W-:Y:S01]  /*62b0*/  ISETP.LT.AND P3, PT, R11, UR23, !P0 ;  /* 0x000000170b007c0c */ /* 0x000fe2000c761270 */
[----:B------:R-:W-:Y:S02]  /*62c0*/  VIADD R11, R10, UR6 ;  /* 0x000000060a0b7c36 */ /* 0x000fe40008000000 */
[----:B------:R0:W-:Y:S02]  /*62d0*/  @P2 STG.E.U16 desc[UR16][R8.64], R62 ;  /* 0x0000003e08002986 */ /* 0x0001e4000c101510 */
[C---:B------:R-:W-:Y:S01]  /*62e0*/  VIADD R12, R11.reuse, UR6 ;  /* 0x000000060b0c7c36 */ /* 0x040fe20008000000 */
[----:B------:R-:W-:-:S03]  /*62f0*/  LEA R6, P2, R11, R2, 0x1 ;  /* 0x000000020b067211 */ /* 0x000fc600078408ff */
[C---:B------:R-:W-:Y:S01]  /*6300*/  VIADD R13, R12.reuse, UR6 ;  /* 0x000000060c0d7c36 */ /* 0x040fe20008000000 */
[CC--:B------:R-:W-:Y:S02]  /*6310*/  LEA R10, P6, R12.reuse, R2.reuse, 0x1 ;  /* 0x000000020c0a7211 */ /* 0x0c0fe400078c08ff */
[-C--:B------:R-:W-:Y:S01]  /*6320*/  LEA.HI.X.SX32 R7, R11, R3.reuse, 0x1, P2 ;  /* 0x000000030b077211 */ /* 0x080fe200010f0eff */
[C---:B------:R-:W-:Y:S01]  /*6330*/  VIADD R0, R13.reuse, UR6 ;  /* 0x000000060d007c36 */ /* 0x040fe20008000000 */
[----:B------:R-:W-:Y:S02]  /*6340*/  LEA.HI.X.SX32 R11, R12, R3, 0x1, P6 ;  /* 0x000000030c0b7211 */ /* 0x000fe400030f0eff */
[----:B------:R-:W-:Y:S02]  /*6350*/  LEA R12, P6, R13, R2, 0x1 ;  /* 0x000000020d0c7211 */ /* 0x000fe400078c08ff */
[----:B------:R-:W-:Y:S02]  /*6360*/  ISETP.LT.AND P2, PT, R15, UR23, !P0 ;  /* 0x000000170f007c0c */ /* 0x000fe4000c741270 */
[----:B------:R-:W-:-:S02]  /*6370*/  ISETP.LT.AND P0, PT, R14, UR23, !P0 ;  /* 0x000000170e007c0c */ /* 0x000fc4000c701270 */
[----:B0-----:R-:W-:Y:S02]  /*6380*/  PRMT R8, R62, 0x7632, R8 ;  /* 0x000076323e087816 */ /* 0x001fe40000000008 */
[-C--:B------:R-:W-:Y:S02]  /*6390*/  LEA.HI.X.SX32 R13, R13, R3.reuse, 0x1, P6 ;  /* 0x000000030d0d7211 */ /* 0x080fe400030f0eff */
[C---:B------:R-:W-:Y:S01]  /*63a0*/  LEA R2, P6, R0.reuse, R2, 0x1 ;  /* 0x0000000200027211 */ /* 0x040fe200078c08ff */
[----:B------:R0:W-:Y:S03]  /*63b0*/  @P5 STG.E.U16 desc[UR16][R4.64], R8 ;  /* 0x0000000804005986 */ /* 0x0001e6000c101510 */
[----:B------:R-:W-:Y:S01]  /*63c0*/  LEA.HI.X.SX32 R3, R0, R3, 0x1, P6 ;  /* 0x0000000300037211 */ /* 0x000fe200030f0eff */
[----:B------:R2:W-:Y:S01]  /*63d0*/  @P4 STG.E.U16 desc[UR16][R6.64], R64 ;  /* 0x0000004006004986 */ /* 0x0005e2000c101510 */
[----:B------:R-:W-:-:S02]  /*63e0*/  PRMT R0, R66, 0x7632, R0 ;  /* 0x0000763242007816 */ /* 0x000fc40000000000 */
[----:B0-----:R-:W-:-:S05]  /*63f0*/  PRMT R5, R64, 0x7632, R5 ;  /* 0x0000763240057816 */ /* 0x001fca0000000005 */
[----:B------:R2:W-:Y:S04]  /*6400*/  @P3 STG.E.U16 desc[UR16][R10.64], R5 ;  /* 0x000000050a003986 */ /* 0x0005e8000c101510 */
[----:B------:R2:W-:Y:S04]  /*6410*/  @P2 STG.E.U16 desc[UR16][R12.64], R66 ;  /* 0x000000420c002986 */ /* 0x0005e8000c101510 */
[----:B------:R2:W-:Y:S01]  /*6420*/  @P0 STG.E.U16 desc[UR16][R2.64], R0 ;  /* 0x0000000002000986 */ /* 0x0005e2000c101510 */
[----:B-1----:R-:W-:Y:S06]  /*6430*/  BAR.SYNC.DEFER_BLOCKING 0x0 ;  /* 0x0000000000007b1d */ /* 0x002fec0000010000 */
[----:B------:R-:W-:Y:S05]  /*6440*/  @P1 BRA `(.L_x_20) ;  /* 0x0000000000a01947 */ /* 0x000fea0003800000 */
[----:B------:R-:W0:Y:S01]  /*6450*/  S2UR UR5, SR_CgaCtaId ;  /* 0x00000000000579c3 */ /* 0x000e220000008800 */
[----:B------:R-:W-:Y:S01]  /*6460*/  NOP ;  /* 0x0000000000007918 */ /* 0x000fe20000000000 */
[----:B------:R-:W-:Y:S01]  /*6470*/  UMOV UR4, 0x50 ;  /* 0x0000005000047882 */ /* 0x000fe20000000000 */
[----:B--2---:R-:W-:Y:S02]  /*6480*/  IMAD.U32 R0, RZ, RZ, UR18 ;  /* 0x00000012ff007e24 */ /* 0x004fe4000f8e00ff */
[----:B------:R-:W-:Y:S02]  /*6490*/  IMAD.MOV.U32 R3, RZ, RZ, 0xf ;  /* 0x0000000fff037424 */ /* 0x000fe400078e00ff */
[----:B------:R-:W-:Y:S01]  /*64a0*/  IMAD.MOV.U32 R7, RZ, RZ, 0x1 ;  /* 0x00000001ff077424 */ /* 0x000fe200078e00ff */
[----:B------:R-:W-:-:S04]  /*64b0*/  LOP3.LUT R0, R0, 0xffff, RZ, 0xc0, !PT ;  /* 0x0000ffff00007812 */ /* 0x000fc800078ec0ff */
[----:B------:R-:W-:-:S05]  /*64c0*/  SHF.R.U32.HI R0, RZ, 0x5, R0 ;  /* 0x00000005ff007819 */ /* 0x000fca0000011600 */
[----:B------:R-:W-:Y:S01]  /*64d0*/  VIADD R2, R0, 0x10 ;  /* 0x0000001000027836 */ /* 0x000fe20000000000 */
[----:B------:R-:W-:Y:S01]  /*64e0*/  SHF.L.U32 R0, R3, R0, RZ ;  /* 0x0000000003007219 */ /* 0x000fe200000006ff */
[----:B0-----:R-:W-:-:S03]  /*64f0*/  ULEA UR6, UR5, UR4, 0x18 ;  /* 0x0000000405067291 */ /* 0x001fc6000f8ec0ff */
[----:B------:R-:W-:-:S04]  /*6500*/  SHF.L.U32 R3, R7, R2, RZ ;  /* 0x0000000207037219 */ /* 0x000fc800000006ff */
[----:B------:R-:W-:Y:S02]  /*6510*/  LOP3.LUT R0, R3, R0, RZ, 0xfc, !PT ;  /* 0x0000000003007212 */ /* 0x000fe400078efcff */
[----:B------:R-:W0:Y:S02]  /*6520*/  LDS R5, [UR6] ;  /* 0x00000006ff057984 */ /* 0x000e240008000800 */
[C---:B------:R-:W-:Y:S02]  /*6530*/  LOP3.LUT R2, R0.reuse, 0xffff, RZ, 0xc0, !PT ;  /* 0x0000ffff00027812 */ /* 0x040fe400078ec0ff */
[----:B0-----:R-:W-:-:S04]  /*6540*/  LOP3.LUT R3, R0, 0xffff, R5, 0x80, !PT ;  /* 0x0000ffff00037812 */ /* 0x001fc800078e8005 */
[----:B------:R-:W-:-:S13]  /*6550*/  ISETP.NE.AND P0, PT, R3, R2, PT ;  /* 0x000000020300720c */ /* 0x000fda0003f05270 */
[----:B------:R-:W-:Y:S05]  /*6560*/  @P0 BRA `(.L_x_21) ;  /* 0x0000000000500947 */ /* 0x000fea0003800000 */
[----:B------:R-:W-:Y:S02]  /*6570*/  SHF.R.U32.HI R5, RZ, 0x10, R5 ;  /* 0x00000010ff057819 */ /* 0x000fe40000011605 */
[----:B------:R-:W-:-:S04]  /*6580*/  SHF.R.U32.HI R2, RZ, 0x10, R0 ;  /* 0x00000010ff027819 */ /* 0x000fc80000011600 */
[----:B------:R-:W-:-:S04]  /*6590*/  LOP3.LUT R5, R5, R2, RZ, 0xc0, !PT ;  /* 0x0000000205057212 */ /* 0x000fc800078ec0ff */
[----:B------:R-:W-:-:S13]  /*65a0*/  ISETP.NE.AND P0, PT, R5, R2, PT ;  /* 0x000000020500720c */ /* 0x000fda0003f05270 */
[----:B------:R-:W-:Y:S05]  /*65b0*/  @P0 BRA `(.L_x_22) ;  /* 0x0000000000300947 */ /* 0x000fea0003800000 */
[----:B------:R-:W-:Y:S01]  /*65c0*/  R2UR UR4, R0 ;  /* 0x00000000000472ca */ /* 0x000fe200000e0000 */
[----:B------:R-:W-:Y:S01]  /*65d0*/  VOTEU.ANY UR5, UPT, PT ;  /* 0x0000000000057886 */ /* 0x000fe200038e0100 */
[----:B------:R-:W0:Y:S01]  /*65e0*/  S2R R0, SR_LANEID ;  /* 0x0000000000007919 */ /* 0x000e220000000000 */
[----:B------:R-:W-:-:S10]  /*65f0*/  UFLO.U32 UR5, UR5 ;  /* 0x00000005000572bd */ /* 0x000fd400080e0000 */
[----:B------:R-:W-:-:S06]  /*6600*/  ULOP3.LUT UR4, URZ, UR4, URZ, 0x33, !UPT ;  /* 0x00000004ff047292 */ /* 0x000fcc000f8e33ff */
[----:B------:R-:W-:-:S04]  /*6610*/  IMAD.U32 R2, RZ, RZ, UR4 ;  /* 0x00000004ff027e24 */ /* 0x000fc8000f8e00ff */
[----:B------:R-:W1:Y:S02]  /*6620*/  REDUX UR7, R2 ;  /* 0x00000000020773c4 */ /* 0x000e640000000000 */
[----:B------:R3:W-:Y:S01]  /*6630*/  UTCATOMSWS.AND URZ, UR4 ;  /* 0x0000000400ff79e3 */ /* 0x0007e20008000000 */
[----:B0-----:R-:W-:Y:S01]  /*6640*/  ISETP.EQ.U32.AND P0, PT, R0, UR5, PT ;  /* 0x0000000500007c0c */ /* 0x001fe2000bf02070 */
[----:B-1----:R-:W-:-:S12]  /*6650*/  IMAD.U32 R0, RZ, RZ, UR7 ;  /* 0x00000007ff007e24 */ /* 0x002fd8000f8e00ff */
[----:B------:R3:W-:Y:S01]  /*6660*/  @P0 ATOMS.AND RZ, [UR6], R0 ;  /* 0x00000000ffff098c */ /* 0x0007e2000a800006 */
[----:B------:R-:W-:Y:S05]  /*6670*/  BRA `(.L_x_20) ;  /* 0x0000000000147947 */ /* 0x000fea0003800000 */
.L_x_22:
[----:B------:R-:W-:-:S07]  /*6680*/  MOV R2, 0x66a0 ;  /* 0x000066a000027802 */ /* 0x000fce0000000f00 */
[----:B------:R-:W-:Y:S05]  /*6690*/  CALL.REL.NOINC `($__internal_0_$__cuda_sm10x_tcgen05_guardrail_trap_col_being_dealloced_not_returned_by_alloc) ;  /* 0x00000000005c7944 */ /* 0x000fea0003c00000 */
[----:B------:R-:W-:Y:S05]  /*66a0*/  BRA `(.L_x_20) ;  /* 0x0000000000087947 */ /* 0x000fea0003800000 */
.L_x_21:
[----:B------:R-:W-:-:S07]  /*66b0*/  MOV R2, 0x66d0 ;  /* 0x000066d000027802 */ /* 0x000fce0000000f00 */
[----:B------:R-:W-:Y:S05]  /*66c0*/  CALL.REL.NOINC `($__internal_2_$__cuda_sm10x_tcgen05_guardrail_trap_unallocated_columns_being_dealloced) ;  /* 0x0000000000687944 */ /* 0x000fea0003c00000 */
.L_x_20:
[----:B------:R-:W-:Y:S01]  /*66d0*/  NOP ;  /* 0x0000000000007918 */ /* 0x000fe20000000000 */
[----:B---3--:R-:W-:Y:S05]  /*66e0*/  EXIT ;  /* 0x000000000000794d */ /* 0x008fea0003800000 */
.L_x_7:
[----:B------:R-:W-:-:S07]  /*66f0*/  IMAD.MOV.U32 R3, RZ, RZ, R2 ;  /* 0x000000ffff037224 */ /* 0x000fce00078e0002 */
.L_x_23:
[----:B-1----:R1:W2:Y:S02]  /*6700*/  SYNCS.PHASECHK.TRANS64.TRYWAIT P2, [R7+URZ], R3 ;  /* 0x00000003070075a7 */ /* 0x0022a400080411ff */
[----:B--2---:R-:W-:Y:S05]  /*6710*/  @!P2 NANOSLEEP.SYNCS 0x989680 ;  /* 0x009896800000a95d */ /* 0x004fea0003900000 */
[----:B------:R-:W2:Y:S02]  /*6720*/  @!P2 SYNCS.PHASECHK.TRANS64 P2, [R7+URZ], R3 ;  /* 0x000000030700a5a7 */ /* 0x000ea400080410ff */
[----:B--2---:R-:W-:Y:S05]  /*6730*/  @!P2 BRA `(.L_x_23) ;  /* 0xfffffffc00f0a947 */ /* 0x004fea000383ffff */
[----:B------:R-:W-:Y:S05]  /*6740*/  BRA `(.L_x_6) ;  /* 0xffffff9800f47947 */ /* 0x000fea000383ffff */
.L_x_10:
[----:B------:R-:W-:-:S07]  /*6750*/  IMAD.MOV.U32 R3, RZ, RZ, R2 ;  /* 0x000000ffff037224 */ /* 0x000fce00078e0002 */
.L_x_24:
[----:B-1----:R1:W2:Y:S02]  /*6760*/  SYNCS.PHASECHK.TRANS64.TRYWAIT P0, [R9+URZ], R3 ;  /* 0x00000003090075a7 */ /* 0x0022a400080011ff */
[----:B--2---:R-:W-:Y:S05]  /*6770*/  @!P0 NANOSLEEP.SYNCS 0x989680 ;  /* 0x009896800000895d */ /* 0x004fea0003900000 */
[----:B------:R-:W2:Y:S02]  /*6780*/  @!P0 SYNCS.PHASECHK.TRANS64 P0, [R9+URZ], R3 ;  /* 0x00000003090085a7 */ /* 0x000ea400080010ff */
[----:B--2---:R-:W-:Y:S05]  /*6790*/  @!P0 BRA `(.L_x_24) ;  /* 0xfffffffc00f08947 */ /* 0x004fea000383ffff */
[----:B------:R-:W-:Y:S05]  /*67a0*/  BRA `(.L_x_9) ;  /* 0xffffff9c00587947 */ /* 0x000fea000383ffff */
.L_x_15:
[----:B------:R-:W0:Y:S02]  /*67b0*/  SYNCS.PHASECHK.TRANS64.TRYWAIT P3, [UR11], R121 ;  /* 0x00000079ff0075a7 */ /* 0x000e24000806110b */
[----:B0-----:R-:W-:Y:S05]  /*67c0*/  @!P3 BRA `(.L_x_15) ;  /* 0xfffffffc00f8b947 */ /* 0x001fea000383ffff */
[----:B------:R-:W-:Y:S05]  /*67d0*/  BRA `(.L_x_25) ;  /* 0xffffffd800647947 */ /* 0x000fea000383ffff */
.L_x_19:
[----:B------:R-:W3:Y:S02]  /*67e0*/  SYNCS.PHASECHK.TRANS64.TRYWAIT P0, [UR11], R3 ;  /* 0x00000003ff0075a7 */ /* 0x000ee4000800110b */
[----:B---3--:R-:W-:Y:S05]  /*67f0*/  @!P0 BRA `(.L_x_19) ;  /* 0xfffffffc00f88947 */ /* 0x008fea000383ffff */
[----:B------:R-:W-:Y:S05]  /*6800*/  BRA `(.L_x_18) ;  /* 0xffffffdc00dc7947 */ /* 0x000fea000383ffff */
        .weak           $__internal_0_$__cuda_sm10x_tcgen05_guardrail_trap_col_being_dealloced_not_returned_by_alloc
        .type           $__internal_0_$__cuda_sm10x_tcgen05_guardrail_trap_col_being_dealloced_not_returned_by_alloc,@function
        .size           $__internal_0_$__cuda_sm10x_tcgen05_guardrail_trap_col_being_dealloced_not_returned_by_alloc,($__internal_1_$__cuda_sm10x_tcgen05_guardrail_trap_phase_invalid_during_alloc - $__internal_0_$__cuda_sm10x_tcgen05_guardrail_trap_col_being_dealloced_not_returned_by_alloc)
$__internal_0_$__cuda_sm10x_tcgen05_guardrail_trap_col_being_dealloced_not_returned_by_alloc:
[----:B------:R-:W-:Y:S05]  /*6810*/  BPT.TRAP 0x1 ;  /* 0x000000040000795c */ /* 0x000fea0000300000 */
[----:B------:R-:W-:-:S04]  /*6820*/  IMAD.MOV.U32 R3, RZ, RZ, 0x0 ;  /* 0x00000000ff037424 */ /* 0x000fc800078e00ff */
[----:B------:R-:W-:Y:S05]  /*6830*/  RET.REL.NODEC R2 `(matmul_kernel) ;  /* 0xffffff9402f07950 */ /* 0x000fea0003c3ffff */
        .weak           $__internal_1_$__cuda_sm10x_tcgen05_guardrail_trap_phase_invalid_during_alloc
        .type           $__internal_1_$__cuda_sm10x_tcgen05_guardrail_trap_phase_invalid_during_alloc,@function
        .size           $__internal_1_$__cuda_sm10x_tcgen05_guardrail_trap_phase_invalid_during_alloc,($__internal_2_$__cuda_sm10x_tcgen05_guardrail_trap_unallocated_columns_being_dealloced - $__internal_1_$__cuda_sm10x_tcgen05_guardrail_trap_phase_invalid_during_alloc)
$__internal_1_$__cuda_sm10x_tcgen05_guardrail_trap_phase_invalid_during_alloc:
[----:B------:R-:W-:Y:S05]  /*6840*/  BPT.TRAP 0x1 ;  /* 0x000000040000795c */ /* 0x000fea0000300000 */
[----:B------:R-:W-:-:S04]  /*6850*/  IMAD.MOV.U32 R3, RZ, RZ, 0x0 ;  /* 0x00000000ff037424 */ /* 0x000fc800078e00ff */
[----:B------:R-:W-:Y:S05]  /*6860*/  RET.REL.NODEC R2 `(matmul_kernel) ;  /* 0xffffff9402e47950 */ /* 0x000fea0003c3ffff */
        .weak           $__internal_2_$__cuda_sm10x_tcgen05_guardrail_trap_unallocated_columns_being_dealloced
        .type           $__internal_2_$__cuda_sm10x_tcgen05_guardrail_trap_unallocated_columns_being_dealloced,@function
        .size           $__internal_2_$__cuda_sm10x_tcgen05_guardrail_trap_unallocated_columns_being_dealloced,(.L_x_29 - $__internal_2_$__cuda_sm10x_tcgen05_guardrail_trap_unallocated_columns_being_dealloced)
$__internal_2_$__cuda_sm10x_tcgen05_guardrail_trap_unallocated_columns_being_dealloced:
[----:B------:R-:W-:Y:S05]  /*6870*/  BPT.TRAP 0x1 ;  /* 0x000000040000795c */ /* 0x000fea0000300000 */
[----:B------:R-:W-:-:S04]  /*6880*/  IMAD.MOV.U32 R3, RZ, RZ, 0x0 ;  /* 0x00000000ff037424 */ /* 0x000fc800078e00ff */
[----:B------:R-:W-:Y:S05]  /*6890*/  RET.REL.NODEC R2 `(matmul_kernel) ;  /* 0xffffff9402d87950 */ /* 0x000fea0003c3ffff */
.L_x_26:
[----:B------:R-:W-:-:S00]  /*68a0*/  BRA `(.L_x_26) ;  /* 0xfffffffc00fc7947 */ /* 0x000fc0000383ffff */
[----:B------:R-:W-:-:S00]  /*68b0*/  NOP ;  /* 0x0000000000007918 */ /* 0x000fc00000000000 */
        /* <DEDUP_REMOVED lines=12> */
.L_x_29:


//--------------------- .nv.shared.matmul_kernel  --------------------------
	.section	.nv.shared.matmul_kernel,"aw",@nobits
	.sectionflags	@""
	.align	16
	.zero		1024


//--------------------- .nv.shared.reserved.0     --------------------------
	.section	.nv.shared.reserved.0,"aw",@nobits
	.align	8
	.weak		__nv_reservedSMEM_offset_0_alias
	.size		__nv_reservedSMEM_offset_0_alias, 0, 64
	.other		__nv_reservedSMEM_offset_0_alias,@"STO_CUDA_RESERVED_SHARED STV_DEFAULT"
__nv_reservedSMEM_offset_0_alias:
	.zero		0
.nv.shared.reserved.0:
	.zero		64
	.weak		__nv_reservedSMEM_allocation_phase
	.type		__nv_reservedSMEM_allocation_phase,@object
	.size		__nv_reservedSMEM_allocation_phase,(.L_0 - __nv_reservedSMEM_allocation_phase)
__nv_reservedSMEM_allocation_phase:
	.zero		1
.L_0:
	.zero		7
	.weak		__nv_reservedSMEM_devtool_atexit_pc
	.type		__nv_reservedSMEM_devtool_atexit_pc,@object
	.size		__nv_reservedSMEM_devtool_atexit_pc,(__nv_reservedSMEM_allocation_mask - __nv_reservedSMEM_devtool_atexit_pc)
__nv_reservedSMEM_devtool_atexit_pc:
	.zero		8
	.weak		__nv_reservedSMEM_allocation_mask
	.type		__nv_reservedSMEM_allocation_mask,@object
	.size		__nv_reservedSMEM_allocation_mask,(.L_2 - __nv_reservedSMEM_allocation_mask)
__nv_reservedSMEM_allocation_mask:
	.zero		4
.L_2:
	.zero		4
	.weak		__nv_reservedSMEM_tmem_allocation_pipeline_mbarrier
	.type		__nv_reservedSMEM_tmem_allocation_pipeline_mbarrier,@object
	.size		__nv_reservedSMEM_tmem_allocation_pipeline_mbarrier,(__nv_reservedSMEM_tmem_allocation_pipeline_mbarrier_parity - __nv_reservedSMEM_tmem_allocation_pipeline_mbarrier)
__nv_reservedSMEM_tmem_allocation_pipeline_mbarrier:
	.zero		8
	.weak		__nv_reservedSMEM_tmem_allocation_pipeline_mbarrier_parity
	.type		__nv_reservedSMEM_tmem_allocation_pipeline_mbarrier_parity,@object
	.size		__nv_reservedSMEM_tmem_allocation_pipeline_mbarrier_parity,(.L_4 - __nv_reservedSMEM_tmem_allocation_pipeline_mbarrier_parity)
__nv_reservedSMEM_tmem_allocation_pipeline_mbarrier_parity:
	.zero		4
.L_4:


//--------------------- .nv.constant0.matmul_kernel --------------------------
	.section	.nv.constant0.matmul_kernel,"a",@progbits
	.sectionflags	@""
	.align	4
.nv.constant0.matmul_kernel:
	.zero		976


//--------------------- SYMBOLS --------------------------

	.type		.nv.reservedSmem.offset0,@object
	.size		.nv.reservedSmem.offset0,0x4
	.type		.nv.reservedSmem.cap,@object
	.size		.nv.reservedSmem.cap,0x4
